//
// Generated by NVIDIA NVVM Compiler
//
// Compiler Build ID: CL-36424714
// Cuda compilation tools, release 13.0, V13.0.88
// Based on NVVM 20.0.0
//

.version 9.0
.target sm_100
.address_size 64

	// .globl	_Z10commonlinePK6float2S1_iiPfS2_S2_S2_S2_

.visible .entry _Z10commonlinePK6float2S1_iiPfS2_S2_S2_S2_(
	.param .u64 .ptr .align 1 _Z10commonlinePK6float2S1_iiPfS2_S2_S2_S2__param_0,
	.param .u64 .ptr .align 1 _Z10commonlinePK6float2S1_iiPfS2_S2_S2_S2__param_1,
	.param .u32 _Z10commonlinePK6float2S1_iiPfS2_S2_S2_S2__param_2,
	.param .u32 _Z10commonlinePK6float2S1_iiPfS2_S2_S2_S2__param_3,
	.param .u64 .ptr .align 1 _Z10commonlinePK6float2S1_iiPfS2_S2_S2_S2__param_4,
	.param .u64 .ptr .align 1 _Z10commonlinePK6float2S1_iiPfS2_S2_S2_S2__param_5,
	.param .u64 .ptr .align 1 _Z10commonlinePK6float2S1_iiPfS2_S2_S2_S2__param_6,
	.param .u64 .ptr .align 1 _Z10commonlinePK6float2S1_iiPfS2_S2_S2_S2__param_7,
	.param .u64 .ptr .align 1 _Z10commonlinePK6float2S1_iiPfS2_S2_S2_S2__param_8
)
{
	.reg .pred 	%p<43>;
	.reg .b32 	%r<134>;
	.reg .b32 	%f<443>;
	.reg .b64 	%rd<123>;

	ld.param.u64 	%rd15, [_Z10commonlinePK6float2S1_iiPfS2_S2_S2_S2__param_0];
	ld.param.u64 	%rd16, [_Z10commonlinePK6float2S1_iiPfS2_S2_S2_S2__param_1];
	ld.param.u32 	%r58, [_Z10commonlinePK6float2S1_iiPfS2_S2_S2_S2__param_2];
	ld.param.u32 	%r59, [_Z10commonlinePK6float2S1_iiPfS2_S2_S2_S2__param_3];
	ld.param.u64 	%rd17, [_Z10commonlinePK6float2S1_iiPfS2_S2_S2_S2__param_4];
	ld.param.u64 	%rd18, [_Z10commonlinePK6float2S1_iiPfS2_S2_S2_S2__param_5];
	ld.param.u64 	%rd13, [_Z10commonlinePK6float2S1_iiPfS2_S2_S2_S2__param_7];
	ld.param.u64 	%rd14, [_Z10commonlinePK6float2S1_iiPfS2_S2_S2_S2__param_8];
	cvta.to.global.u64 	%rd1, %rd17;
	cvta.to.global.u64 	%rd2, %rd16;
	cvta.to.global.u64 	%rd3, %rd15;
	cvta.to.global.u64 	%rd4, %rd18;
	setp.lt.s32 	%p1, %r59, 1;
	mov.f32 	%f416, 0fC0000000;
	@%p1 bra 	$L__BB0_17;
	setp.lt.s32 	%p2, %r58, 1;
	@%p2 bra 	$L__BB0_34;
	and.b32  	%r1, %r58, 7;
	add.s32 	%r2, %r1, -1;
	and.b32  	%r3, %r58, 3;
	and.b32  	%r4, %r58, 2147483640;
	and.b32  	%r5, %r58, 1;
	mov.f32 	%f416, 0fC0000000;
	mov.b32 	%r114, 0;
$L__BB0_3:
	mul.lo.s32 	%r7, %r114, %r58;
	cvt.rn.f32.u32 	%f4, %r114;
	mov.b32 	%r115, 0;
	cvt.u64.u32 	%rd54, %r7;
$L__BB0_4:
	setp.lt.u32 	%p12, %r58, 8;
	mul.lo.s32 	%r9, %r115, %r58;
	mov.f32 	%f380, 0f00000000;
	mov.b32 	%r118, 0;
	@%p12 bra 	$L__BB0_7;
	mov.f32 	%f380, 0f00000000;
	mov.b32 	%r116, 0;
$L__BB0_6:
	.pragma "nounroll";
	add.s32 	%r77, %r116, %r7;
	mul.wide.u32 	%rd33, %r77, 8;
	add.s64 	%rd34, %rd3, %rd33;
	ld.global.v2.f32 	{%f128, %f129}, [%rd34];
	add.s32 	%r78, %r116, %r9;
	mul.wide.u32 	%rd35, %r78, 8;
	add.s64 	%rd36, %rd2, %rd35;
	ld.global.v2.f32 	{%f130, %f131}, [%rd36];
	mul.f32 	%f132, %f129, %f131;
	fma.rn.f32 	%f133, %f128, %f130, %f132;
	add.f32 	%f134, %f380, %f133;
	ld.global.f32 	%f135, [%rd34+8];
	ld.global.f32 	%f136, [%rd36+8];
	ld.global.f32 	%f137, [%rd34+12];
	ld.global.f32 	%f138, [%rd36+12];
	mul.f32 	%f139, %f137, %f138;
	fma.rn.f32 	%f140, %f135, %f136, %f139;
	add.f32 	%f141, %f134, %f140;
	ld.global.f32 	%f142, [%rd34+16];
	ld.global.f32 	%f143, [%rd36+16];
	ld.global.f32 	%f144, [%rd34+20];
	ld.global.f32 	%f145, [%rd36+20];
	mul.f32 	%f146, %f144, %f145;
	fma.rn.f32 	%f147, %f142, %f143, %f146;
	add.f32 	%f148, %f141, %f147;
	ld.global.f32 	%f149, [%rd34+24];
	ld.global.f32 	%f150, [%rd36+24];
	ld.global.f32 	%f151, [%rd34+28];
	ld.global.f32 	%f152, [%rd36+28];
	mul.f32 	%f153, %f151, %f152;
	fma.rn.f32 	%f154, %f149, %f150, %f153;
	add.f32 	%f155, %f148, %f154;
	ld.global.f32 	%f156, [%rd34+32];
	ld.global.f32 	%f157, [%rd36+32];
	ld.global.f32 	%f158, [%rd34+36];
	ld.global.f32 	%f159, [%rd36+36];
	mul.f32 	%f160, %f158, %f159;
	fma.rn.f32 	%f161, %f156, %f157, %f160;
	add.f32 	%f162, %f155, %f161;
	ld.global.f32 	%f163, [%rd34+40];
	ld.global.f32 	%f164, [%rd36+40];
	ld.global.f32 	%f165, [%rd34+44];
	ld.global.f32 	%f166, [%rd36+44];
	mul.f32 	%f167, %f165, %f166;
	fma.rn.f32 	%f168, %f163, %f164, %f167;
	add.f32 	%f169, %f162, %f168;
	ld.global.f32 	%f170, [%rd34+48];
	ld.global.f32 	%f171, [%rd36+48];
	ld.global.f32 	%f172, [%rd34+52];
	ld.global.f32 	%f173, [%rd36+52];
	mul.f32 	%f174, %f172, %f173;
	fma.rn.f32 	%f175, %f170, %f171, %f174;
	add.f32 	%f176, %f169, %f175;
	ld.global.f32 	%f177, [%rd34+56];
	ld.global.f32 	%f178, [%rd36+56];
	ld.global.f32 	%f179, [%rd34+60];
	ld.global.f32 	%f180, [%rd36+60];
	mul.f32 	%f181, %f179, %f180;
	fma.rn.f32 	%f182, %f177, %f178, %f181;
	add.f32 	%f380, %f176, %f182;
	add.s32 	%r116, %r116, 8;
	setp.ne.s32 	%p13, %r116, %r4;
	mov.u32 	%r118, %r4;
	@%p13 bra 	$L__BB0_6;
$L__BB0_7:
	setp.eq.s32 	%p14, %r1, 0;
	@%p14 bra 	$L__BB0_15;
	setp.lt.u32 	%p15, %r2, 3;
	@%p15 bra 	$L__BB0_10;
	add.s32 	%r79, %r118, %r7;
	mul.wide.u32 	%rd37, %r79, 8;
	add.s64 	%rd38, %rd3, %rd37;
	ld.global.v2.f32 	{%f184, %f185}, [%rd38];
	add.s32 	%r80, %r118, %r9;
	mul.wide.u32 	%rd39, %r80, 8;
	add.s64 	%rd40, %rd2, %rd39;
	ld.global.v2.f32 	{%f186, %f187}, [%rd40];
	mul.f32 	%f188, %f185, %f187;
	fma.rn.f32 	%f189, %f184, %f186, %f188;
	add.f32 	%f190, %f380, %f189;
	cvt.u64.u32 	%rd42, %r118;
	add.s64 	%rd43, %rd42, %rd54;
	shl.b64 	%rd44, %rd43, 3;
	add.s64 	%rd45, %rd3, %rd44;
	ld.global.f32 	%f191, [%rd45+8];
	cvt.u64.u32 	%rd46, %r9;
	add.s64 	%rd47, %rd42, %rd46;
	shl.b64 	%rd48, %rd47, 3;
	add.s64 	%rd49, %rd2, %rd48;
	ld.global.f32 	%f192, [%rd49+8];
	ld.global.f32 	%f193, [%rd45+12];
	ld.global.f32 	%f194, [%rd49+12];
	mul.f32 	%f195, %f193, %f194;
	fma.rn.f32 	%f196, %f191, %f192, %f195;
	add.f32 	%f197, %f190, %f196;
	ld.global.f32 	%f198, [%rd45+16];
	ld.global.f32 	%f199, [%rd49+16];
	ld.global.f32 	%f200, [%rd45+20];
	ld.global.f32 	%f201, [%rd49+20];
	mul.f32 	%f202, %f200, %f201;
	fma.rn.f32 	%f203, %f198, %f199, %f202;
	add.f32 	%f204, %f197, %f203;
	ld.global.f32 	%f205, [%rd45+24];
	ld.global.f32 	%f206, [%rd49+24];
	ld.global.f32 	%f207, [%rd45+28];
	ld.global.f32 	%f208, [%rd49+28];
	mul.f32 	%f209, %f207, %f208;
	fma.rn.f32 	%f210, %f205, %f206, %f209;
	add.f32 	%f380, %f204, %f210;
	add.s32 	%r118, %r118, 4;
$L__BB0_10:
	setp.eq.s32 	%p16, %r3, 0;
	@%p16 bra 	$L__BB0_15;
	setp.eq.s32 	%p17, %r3, 1;
	@%p17 bra 	$L__BB0_13;
	add.s32 	%r81, %r118, %r7;
	mul.wide.u32 	%rd50, %r81, 8;
	add.s64 	%rd51, %rd3, %rd50;
	ld.global.v2.f32 	{%f212, %f213}, [%rd51];
	add.s32 	%r82, %r118, %r9;
	mul.wide.u32 	%rd52, %r82, 8;
	add.s64 	%rd53, %rd2, %rd52;
	ld.global.v2.f32 	{%f214, %f215}, [%rd53];
	mul.f32 	%f216, %f213, %f215;
	fma.rn.f32 	%f217, %f212, %f214, %f216;
	add.f32 	%f218, %f380, %f217;
	cvt.u64.u32 	%rd55, %r118;
	add.s64 	%rd56, %rd55, %rd54;
	shl.b64 	%rd57, %rd56, 3;
	add.s64 	%rd58, %rd3, %rd57;
	ld.global.f32 	%f219, [%rd58+8];
	cvt.u64.u32 	%rd59, %r9;
	add.s64 	%rd60, %rd55, %rd59;
	shl.b64 	%rd61, %rd60, 3;
	add.s64 	%rd62, %rd2, %rd61;
	ld.global.f32 	%f220, [%rd62+8];
	ld.global.f32 	%f221, [%rd58+12];
	ld.global.f32 	%f222, [%rd62+12];
	mul.f32 	%f223, %f221, %f222;
	fma.rn.f32 	%f224, %f219, %f220, %f223;
	add.f32 	%f380, %f218, %f224;
	add.s32 	%r118, %r118, 2;
$L__BB0_13:
	setp.eq.s32 	%p18, %r5, 0;
	@%p18 bra 	$L__BB0_15;
	add.s32 	%r83, %r118, %r7;
	mul.wide.u32 	%rd63, %r83, 8;
	add.s64 	%rd64, %rd3, %rd63;
	ld.global.v2.f32 	{%f225, %f226}, [%rd64];
	add.s32 	%r84, %r118, %r9;
	mul.wide.u32 	%rd65, %r84, 8;
	add.s64 	%rd66, %rd2, %rd65;
	ld.global.v2.f32 	{%f227, %f228}, [%rd66];
	mul.f32 	%f229, %f226, %f228;
	fma.rn.f32 	%f230, %f225, %f227, %f229;
	add.f32 	%f380, %f380, %f230;
$L__BB0_15:
	add.f32 	%f231, %f380, %f380;
	mad.lo.s32 	%r85, %r115, %r59, %r114;
	mul.wide.u32 	%rd67, %r85, 4;
	add.s64 	%rd68, %rd1, %rd67;
	st.global.f32 	[%rd68], %f231;
	setp.gt.f32 	%p19, %f231, %f416;
	cvt.rn.f32.u32 	%f232, %r115;
	selp.f32 	%f416, %f231, %f416, %p19;
	selp.f32 	%f417, %f4, %f417, %p19;
	selp.f32 	%f418, %f232, %f418, %p19;
	add.s32 	%r115, %r115, 1;
	setp.ne.s32 	%p20, %r115, %r59;
	@%p20 bra 	$L__BB0_4;
	add.s32 	%r114, %r114, 1;
	setp.eq.s32 	%p21, %r114, %r59;
	@%p21 bra 	$L__BB0_17;
	bra.uni 	$L__BB0_3;
$L__BB0_17:
	setp.lt.s32 	%p22, %r59, 1;
	@%p22 bra 	$L__BB0_54;
	setp.lt.s32 	%p23, %r58, 1;
	cvt.rn.f32.u32 	%f30, %r59;
	@%p23 bra 	$L__BB0_44;
	and.b32  	%r24, %r58, 7;
	and.b32  	%r25, %r58, 3;
	and.b32  	%r26, %r58, 2147483640;
	and.b32  	%r27, %r58, 1;
	neg.s32 	%r28, %r26;
	mov.b32 	%r121, 0;
$L__BB0_20:
	mul.lo.s32 	%r101, %r121, %r58;
	cvt.rn.f32.u32 	%f34, %r121;
	cvt.u64.u32 	%rd5, %r101;
	mul.wide.u32 	%rd83, %r101, 8;
	add.s64 	%rd84, %rd3, %rd83;
	add.s64 	%rd6, %rd84, 32;
	mov.b32 	%r122, 0;
$L__BB0_21:
	setp.lt.u32 	%p33, %r58, 8;
	mul.lo.s32 	%r31, %r122, %r58;
	mov.f32 	%f400, 0f00000000;
	mov.b32 	%r125, 0;
	@%p33 bra 	$L__BB0_24;
	mul.wide.u32 	%rd85, %r31, 8;
	add.s64 	%rd86, %rd2, %rd85;
	add.s64 	%rd121, %rd86, 32;
	mov.f32 	%f400, 0f00000000;
	mov.u64 	%rd122, %rd6;
	mov.u32 	%r123, %r28;
$L__BB0_23:
	.pragma "nounroll";
	ld.global.v2.f32 	{%f244, %f245}, [%rd122+-32];
	ld.global.v2.f32 	{%f246, %f247}, [%rd121+-32];
	mul.f32 	%f248, %f244, %f246;
	mul.f32 	%f249, %f245, %f247;
	sub.f32 	%f250, %f248, %f249;
	add.f32 	%f251, %f400, %f250;
	ld.global.f32 	%f252, [%rd122+-24];
	ld.global.f32 	%f253, [%rd121+-24];
	mul.f32 	%f254, %f252, %f253;
	ld.global.f32 	%f255, [%rd122+-20];
	ld.global.f32 	%f256, [%rd121+-20];
	mul.f32 	%f257, %f255, %f256;
	sub.f32 	%f258, %f254, %f257;
	add.f32 	%f259, %f251, %f258;
	ld.global.f32 	%f260, [%rd122+-16];
	ld.global.f32 	%f261, [%rd121+-16];
	mul.f32 	%f262, %f260, %f261;
	ld.global.f32 	%f263, [%rd122+-12];
	ld.global.f32 	%f264, [%rd121+-12];
	mul.f32 	%f265, %f263, %f264;
	sub.f32 	%f266, %f262, %f265;
	add.f32 	%f267, %f259, %f266;
	ld.global.f32 	%f268, [%rd122+-8];
	ld.global.f32 	%f269, [%rd121+-8];
	mul.f32 	%f270, %f268, %f269;
	ld.global.f32 	%f271, [%rd122+-4];
	ld.global.f32 	%f272, [%rd121+-4];
	mul.f32 	%f273, %f271, %f272;
	sub.f32 	%f274, %f270, %f273;
	add.f32 	%f275, %f267, %f274;
	ld.global.f32 	%f276, [%rd122];
	ld.global.f32 	%f277, [%rd121];
	mul.f32 	%f278, %f276, %f277;
	ld.global.f32 	%f279, [%rd122+4];
	ld.global.f32 	%f280, [%rd121+4];
	mul.f32 	%f281, %f279, %f280;
	sub.f32 	%f282, %f278, %f281;
	add.f32 	%f283, %f275, %f282;
	ld.global.f32 	%f284, [%rd122+8];
	ld.global.f32 	%f285, [%rd121+8];
	mul.f32 	%f286, %f284, %f285;
	ld.global.f32 	%f287, [%rd122+12];
	ld.global.f32 	%f288, [%rd121+12];
	mul.f32 	%f289, %f287, %f288;
	sub.f32 	%f290, %f286, %f289;
	add.f32 	%f291, %f283, %f290;
	ld.global.f32 	%f292, [%rd122+16];
	ld.global.f32 	%f293, [%rd121+16];
	mul.f32 	%f294, %f292, %f293;
	ld.global.f32 	%f295, [%rd122+20];
	ld.global.f32 	%f296, [%rd121+20];
	mul.f32 	%f297, %f295, %f296;
	sub.f32 	%f298, %f294, %f297;
	add.f32 	%f299, %f291, %f298;
	ld.global.f32 	%f300, [%rd122+24];
	ld.global.f32 	%f301, [%rd121+24];
	mul.f32 	%f302, %f300, %f301;
	ld.global.f32 	%f303, [%rd122+28];
	ld.global.f32 	%f304, [%rd121+28];
	mul.f32 	%f305, %f303, %f304;
	sub.f32 	%f306, %f302, %f305;
	add.f32 	%f400, %f299, %f306;
	add.s32 	%r123, %r123, 8;
	add.s64 	%rd122, %rd122, 64;
	add.s64 	%rd121, %rd121, 64;
	setp.ne.s32 	%p34, %r123, 0;
	mov.u32 	%r125, %r26;
	@%p34 bra 	$L__BB0_23;
$L__BB0_24:
	setp.eq.s32 	%p35, %r24, 0;
	@%p35 bra 	$L__BB0_32;
	add.s32 	%r103, %r24, -1;
	setp.lt.u32 	%p36, %r103, 3;
	@%p36 bra 	$L__BB0_27;
	cvt.u32.u64 	%r104, %rd5;
	add.s32 	%r105, %r125, %r104;
	mul.wide.u32 	%rd87, %r105, 8;
	add.s64 	%rd88, %rd3, %rd87;
	ld.global.v2.f32 	{%f308, %f309}, [%rd88];
	add.s32 	%r106, %r125, %r31;
	mul.wide.u32 	%rd89, %r106, 8;
	add.s64 	%rd90, %rd2, %rd89;
	ld.global.v2.f32 	{%f310, %f311}, [%rd90];
	mul.f32 	%f312, %f308, %f310;
	mul.f32 	%f313, %f309, %f311;
	sub.f32 	%f314, %f312, %f313;
	add.f32 	%f315, %f400, %f314;
	cvt.u64.u32 	%rd91, %r125;
	add.s64 	%rd92, %rd91, %rd5;
	shl.b64 	%rd93, %rd92, 3;
	add.s64 	%rd94, %rd3, %rd93;
	ld.global.f32 	%f316, [%rd94+8];
	cvt.u64.u32 	%rd95, %r31;
	add.s64 	%rd96, %rd91, %rd95;
	shl.b64 	%rd97, %rd96, 3;
	add.s64 	%rd98, %rd2, %rd97;
	ld.global.f32 	%f317, [%rd98+8];
	mul.f32 	%f318, %f316, %f317;
	ld.global.f32 	%f319, [%rd94+12];
	ld.global.f32 	%f320, [%rd98+12];
	mul.f32 	%f321, %f319, %f320;
	sub.f32 	%f322, %f318, %f321;
	add.f32 	%f323, %f315, %f322;
	ld.global.f32 	%f324, [%rd94+16];
	ld.global.f32 	%f325, [%rd98+16];
	mul.f32 	%f326, %f324, %f325;
	ld.global.f32 	%f327, [%rd94+20];
	ld.global.f32 	%f328, [%rd98+20];
	mul.f32 	%f329, %f327, %f328;
	sub.f32 	%f330, %f326, %f329;
	add.f32 	%f331, %f323, %f330;
	ld.global.f32 	%f332, [%rd94+24];
	ld.global.f32 	%f333, [%rd98+24];
	mul.f32 	%f334, %f332, %f333;
	ld.global.f32 	%f335, [%rd94+28];
	ld.global.f32 	%f336, [%rd98+28];
	mul.f32 	%f337, %f335, %f336;
	sub.f32 	%f338, %f334, %f337;
	add.f32 	%f400, %f331, %f338;
	add.s32 	%r125, %r125, 4;
$L__BB0_27:
	setp.eq.s32 	%p37, %r25, 0;
	@%p37 bra 	$L__BB0_32;
	setp.eq.s32 	%p38, %r25, 1;
	@%p38 bra 	$L__BB0_30;
	cvt.u32.u64 	%r107, %rd5;
	add.s32 	%r108, %r125, %r107;
	mul.wide.u32 	%rd99, %r108, 8;
	add.s64 	%rd100, %rd3, %rd99;
	ld.global.v2.f32 	{%f340, %f341}, [%rd100];
	add.s32 	%r109, %r125, %r31;
	mul.wide.u32 	%rd101, %r109, 8;
	add.s64 	%rd102, %rd2, %rd101;
	ld.global.v2.f32 	{%f342, %f343}, [%rd102];
	mul.f32 	%f344, %f340, %f342;
	mul.f32 	%f345, %f341, %f343;
	sub.f32 	%f346, %f344, %f345;
	add.f32 	%f347, %f400, %f346;
	cvt.u64.u32 	%rd103, %r125;
	add.s64 	%rd104, %rd103, %rd5;
	shl.b64 	%rd105, %rd104, 3;
	add.s64 	%rd106, %rd3, %rd105;
	ld.global.f32 	%f348, [%rd106+8];
	cvt.u64.u32 	%rd107, %r31;
	add.s64 	%rd108, %rd103, %rd107;
	shl.b64 	%rd109, %rd108, 3;
	add.s64 	%rd110, %rd2, %rd109;
	ld.global.f32 	%f349, [%rd110+8];
	mul.f32 	%f350, %f348, %f349;
	ld.global.f32 	%f351, [%rd106+12];
	ld.global.f32 	%f352, [%rd110+12];
	mul.f32 	%f353, %f351, %f352;
	sub.f32 	%f354, %f350, %f353;
	add.f32 	%f400, %f347, %f354;
	add.s32 	%r125, %r125, 2;
$L__BB0_30:
	setp.eq.s32 	%p39, %r27, 0;
	@%p39 bra 	$L__BB0_32;
	cvt.u32.u64 	%r110, %rd5;
	add.s32 	%r111, %r125, %r110;
	mul.wide.u32 	%rd111, %r111, 8;
	add.s64 	%rd112, %rd3, %rd111;
	ld.global.v2.f32 	{%f355, %f356}, [%rd112];
	add.s32 	%r112, %r125, %r31;
	mul.wide.u32 	%rd113, %r112, 8;
	add.s64 	%rd114, %rd2, %rd113;
	ld.global.v2.f32 	{%f357, %f358}, [%rd114];
	mul.f32 	%f359, %f355, %f357;
	mul.f32 	%f360, %f356, %f358;
	sub.f32 	%f361, %f359, %f360;
	add.f32 	%f400, %f400, %f361;
$L__BB0_32:
	add.f32 	%f362, %f400, %f400;
	mad.lo.s32 	%r113, %r122, %r59, %r121;
	mul.wide.u32 	%rd115, %r113, 4;
	add.s64 	%rd116, %rd4, %rd115;
	st.global.f32 	[%rd116], %f362;
	setp.gt.f32 	%p40, %f362, %f416;
	cvt.rn.f32.u32 	%f363, %r122;
	add.f32 	%f364, %f30, %f363;
	selp.f32 	%f416, %f362, %f416, %p40;
	selp.f32 	%f417, %f34, %f417, %p40;
	selp.f32 	%f418, %f364, %f418, %p40;
	add.s32 	%r122, %r122, 1;
	setp.ne.s32 	%p41, %r122, %r59;
	@%p41 bra 	$L__BB0_21;
	add.s32 	%r121, %r121, 1;
	setp.eq.s32 	%p42, %r121, %r59;
	@%p42 bra 	$L__BB0_54;
	bra.uni 	$L__BB0_20;
$L__BB0_34:
	add.s32 	%r19, %r59, -1;
	and.b32  	%r20, %r59, 3;
	and.b32  	%r21, %r59, 2147483644;
	and.b32  	%r22, %r59, 1;
	mov.f32 	%f416, 0fC0000000;
	mov.b32 	%r120, 0;
$L__BB0_35:
	setp.lt.u32 	%p3, %r19, 3;
	cvt.rn.f32.u32 	%f26, %r120;
	mov.b32 	%r129, 0;
	@%p3 bra 	$L__BB0_38;
	mov.b32 	%r127, 0;
$L__BB0_37:
	.pragma "nounroll";
	mad.lo.s32 	%r63, %r127, %r59, %r120;
	mul.wide.u32 	%rd19, %r63, 4;
	add.s64 	%rd20, %rd1, %rd19;
	mov.b32 	%r64, 0;
	st.global.u32 	[%rd20], %r64;
	setp.lt.f32 	%p4, %f416, 0f00000000;
	cvt.rn.f32.u32 	%f119, %r127;
	selp.f32 	%f416, 0f00000000, %f416, %p4;
	selp.f32 	%f417, %f26, %f417, %p4;
	selp.f32 	%f418, %f119, %f418, %p4;
	add.s32 	%r65, %r63, %r59;
	mul.wide.u32 	%rd21, %r65, 4;
	add.s64 	%rd22, %rd1, %rd21;
	st.global.u32 	[%rd22], %r64;
	add.s32 	%r66, %r65, %r59;
	mul.wide.u32 	%rd23, %r66, 4;
	add.s64 	%rd24, %rd1, %rd23;
	st.global.u32 	[%rd24], %r64;
	add.s32 	%r67, %r66, %r59;
	mul.wide.u32 	%rd25, %r67, 4;
	add.s64 	%rd26, %rd1, %rd25;
	st.global.u32 	[%rd26], %r64;
	add.s32 	%r127, %r127, 4;
	setp.ne.s32 	%p5, %r127, %r21;
	mov.u32 	%r129, %r21;
	@%p5 bra 	$L__BB0_37;
$L__BB0_38:
	setp.eq.s32 	%p6, %r20, 0;
	@%p6 bra 	$L__BB0_43;
	setp.eq.s32 	%p7, %r20, 1;
	@%p7 bra 	$L__BB0_41;
	mad.lo.s32 	%r68, %r129, %r59, %r120;
	mul.wide.u32 	%rd27, %r68, 4;
	add.s64 	%rd28, %rd1, %rd27;
	mov.b32 	%r69, 0;
	st.global.u32 	[%rd28], %r69;
	setp.lt.f32 	%p8, %f416, 0f00000000;
	cvt.rn.f32.u32 	%f121, %r129;
	selp.f32 	%f416, 0f00000000, %f416, %p8;
	selp.f32 	%f417, %f26, %f417, %p8;
	selp.f32 	%f418, %f121, %f418, %p8;
	add.s32 	%r70, %r68, %r59;
	mul.wide.u32 	%rd29, %r70, 4;
	add.s64 	%rd30, %rd1, %rd29;
	st.global.u32 	[%rd30], %r69;
	add.s32 	%r129, %r129, 2;
$L__BB0_41:
	setp.eq.s32 	%p9, %r22, 0;
	@%p9 bra 	$L__BB0_43;
	mad.lo.s32 	%r71, %r129, %r59, %r120;
	mul.wide.u32 	%rd31, %r71, 4;
	add.s64 	%rd32, %rd1, %rd31;
	mov.b32 	%r72, 0;
	st.global.u32 	[%rd32], %r72;
	setp.lt.f32 	%p10, %f416, 0f00000000;
	cvt.rn.f32.u32 	%f122, %r129;
	selp.f32 	%f416, 0f00000000, %f416, %p10;
	selp.f32 	%f417, %f26, %f417, %p10;
	selp.f32 	%f418, %f122, %f418, %p10;
$L__BB0_43:
	add.s32 	%r120, %r120, 1;
	setp.eq.s32 	%p11, %r120, %r59;
	@%p11 bra 	$L__BB0_17;
	bra.uni 	$L__BB0_35;
$L__BB0_44:
	add.s32 	%r41, %r59, -1;
	and.b32  	%r42, %r59, 3;
	and.b32  	%r43, %r59, 2147483644;
	and.b32  	%r44, %r59, 1;
	mov.b32 	%r130, 0;
$L__BB0_45:
	setp.lt.u32 	%p24, %r41, 3;
	cvt.rn.f32.u32 	%f83, %r130;
	mov.b32 	%r133, 0;
	@%p24 bra 	$L__BB0_48;
	mov.b32 	%r131, 0;
$L__BB0_47:
	.pragma "nounroll";
	mad.lo.s32 	%r89, %r131, %r59, %r130;
	mul.wide.u32 	%rd69, %r89, 4;
	add.s64 	%rd70, %rd4, %rd69;
	mov.b32 	%r90, 0;
	st.global.u32 	[%rd70], %r90;
	setp.lt.f32 	%p25, %f416, 0f00000000;
	cvt.rn.f32.u32 	%f234, %r131;
	add.f32 	%f235, %f30, %f234;
	selp.f32 	%f416, 0f00000000, %f416, %p25;
	selp.f32 	%f417, %f83, %f417, %p25;
	selp.f32 	%f418, %f235, %f418, %p25;
	add.s32 	%r91, %r89, %r59;
	mul.wide.u32 	%rd71, %r91, 4;
	add.s64 	%rd72, %rd4, %rd71;
	st.global.u32 	[%rd72], %r90;
	add.s32 	%r92, %r91, %r59;
	mul.wide.u32 	%rd73, %r92, 4;
	add.s64 	%rd74, %rd4, %rd73;
	st.global.u32 	[%rd74], %r90;
	add.s32 	%r93, %r92, %r59;
	mul.wide.u32 	%rd75, %r93, 4;
	add.s64 	%rd76, %rd4, %rd75;
	st.global.u32 	[%rd76], %r90;
	add.s32 	%r131, %r131, 4;
	setp.ne.s32 	%p26, %r131, %r43;
	mov.u32 	%r133, %r43;
	@%p26 bra 	$L__BB0_47;
$L__BB0_48:
	setp.eq.s32 	%p27, %r42, 0;
	@%p27 bra 	$L__BB0_53;
	setp.eq.s32 	%p28, %r42, 1;
	@%p28 bra 	$L__BB0_51;
	mad.lo.s32 	%r94, %r133, %r59, %r130;
	mul.wide.u32 	%rd77, %r94, 4;
	add.s64 	%rd78, %rd4, %rd77;
	mov.b32 	%r95, 0;
	st.global.u32 	[%rd78], %r95;
	setp.lt.f32 	%p29, %f416, 0f00000000;
	cvt.rn.f32.u32 	%f237, %r133;
	add.f32 	%f238, %f30, %f237;
	selp.f32 	%f416, 0f00000000, %f416, %p29;
	selp.f32 	%f417, %f83, %f417, %p29;
	selp.f32 	%f418, %f238, %f418, %p29;
	add.s32 	%r96, %r94, %r59;
	mul.wide.u32 	%rd79, %r96, 4;
	add.s64 	%rd80, %rd4, %rd79;
	st.global.u32 	[%rd80], %r95;
	add.s32 	%r133, %r133, 2;
$L__BB0_51:
	setp.eq.s32 	%p30, %r44, 0;
	@%p30 bra 	$L__BB0_53;
	mad.lo.s32 	%r97, %r133, %r59, %r130;
	mul.wide.u32 	%rd81, %r97, 4;
	add.s64 	%rd82, %rd4, %rd81;
	mov.b32 	%r98, 0;
	st.global.u32 	[%rd82], %r98;
	setp.lt.f32 	%p31, %f416, 0f00000000;
	cvt.rn.f32.u32 	%f239, %r133;
	add.f32 	%f240, %f30, %f239;
	selp.f32 	%f416, 0f00000000, %f416, %p31;
	selp.f32 	%f417, %f83, %f417, %p31;
	selp.f32 	%f418, %f240, %f418, %p31;
$L__BB0_53:
	add.s32 	%r130, %r130, 1;
	setp.ne.s32 	%p32, %r130, %r59;
	@%p32 bra 	$L__BB0_45;
$L__BB0_54:
	ld.param.u64 	%rd120, [_Z10commonlinePK6float2S1_iiPfS2_S2_S2_S2__param_6];
	cvta.to.global.u64 	%rd117, %rd120;
	cvta.to.global.u64 	%rd118, %rd13;
	cvta.to.global.u64 	%rd119, %rd14;
	add.f32 	%f365, %f417, 0f3F800000;
	st.global.f32 	[%rd117], %f365;
	add.f32 	%f366, %f418, 0f3F800000;
	st.global.f32 	[%rd118], %f366;
	st.global.f32 	[%rd119], %f416;
	ret;

}


// ===== COMPILED SASS (sm_100) =====

	.target	sm_100

	.elftype	@"ET_EXEC"


//--------------------- .note.nv.tkinfo           --------------------------
	.section	.note.nv.tkinfo,"",@"SHT_NOTE"
	.sectionflags	@"SHF_NOTE_NV_TKINFO"
	.tkinfo
        /*0018*/ 	.word	0x00000002
        /*0030*/ 	.string	""
        /*0030*/ 	.string	"ptxas"
        /*0030*/ 	.string	"Cuda compilation tools, release 13.0, V13.0.88"
        /*0030*/ 	.string	"Build cuda_13.0.r13.0/compiler.36424714_0"
        /*0030*/ 	.string	"-arch sm_100 -m 64 "



//--------------------- .note.nv.cuinfo           --------------------------
	.section	.note.nv.cuinfo,"",@"SHT_NOTE"
	.sectionflags	@"SHF_NOTE_NV_CUINFO"
        /*0018*/ 	.short	0x0002
        /*001a*/ 	.short	0x0064
        /*001c*/ 	.short	0x0082
	.zero		2


//--------------------- .nv.info                  --------------------------
	.section	.nv.info,"",@"SHT_CUDA_INFO"
	.align	4


	//----- nvinfo : EIATTR_REGCOUNT
	.align		4
        /*0000*/ 	.byte	0x04, 0x2f
        /*0002*/ 	.short	(.L_1 - .L_0)
	.align		4
.L_0:
        /*0004*/ 	.word	index@(_Z10commonlinePK6float2S1_iiPfS2_S2_S2_S2_)
        /*0008*/ 	.word	0x00000020


	//----- nvinfo : EIATTR_FRAME_SIZE
	.align		4
.L_1:
        /*000c*/ 	.byte	0x04, 0x11
        /*000e*/ 	.short	(.L_3 - .L_2)
	.align		4
.L_2:
        /*0010*/ 	.word	index@(_Z10commonlinePK6float2S1_iiPfS2_S2_S2_S2_)
        /*0014*/ 	.word	0x00000000


	//----- nvinfo : EIATTR_MIN_STACK_SIZE
	.align		4
.L_3:
        /*0018*/ 	.byte	0x04, 0x12
        /*001a*/ 	.short	(.L_5 - .L_4)
	.align		4
.L_4:
        /*001c*/ 	.word	index@(_Z10commonlinePK6float2S1_iiPfS2_S2_S2_S2_)
        /*0020*/ 	.word	0x00000000
.L_5:


//--------------------- .nv.compat                --------------------------
	.section	.nv.compat,"",@"SHT_CUDA_COMPAT_INFO"
	.align	4
        /*0000*/ 	.byte	0x02, 0x09, 0x00, 0x00, 0x02, 0x02, 0x01, 0x00, 0x02, 0x05, 0x05, 0x00, 0x03, 0x07, 0x01, 0x01
        /*0010*/ 	.byte	0x02, 0x03, 0x00, 0x00, 0x02, 0x06, 0x01, 0x00, 0x04, 0x0b, 0x08, 0x00, 0x09, 0x00, 0x00, 0x00
        /*0020*/ 	.byte	0x00, 0x00, 0x00, 0x00


//--------------------- .nv.info._Z10commonlinePK6float2S1_iiPfS2_S2_S2_S2_ --------------------------
	.section	.nv.info._Z10commonlinePK6float2S1_iiPfS2_S2_S2_S2_,"",@"SHT_CUDA_INFO"
	.sectionflags	@""
	.align	4


	//----- nvinfo : EIATTR_CUDA_API_VERSION
	.align		4
        /*0000*/ 	.byte	0x04, 0x37
        /*0002*/ 	.short	(.L_7 - .L_6)
.L_6:
        /*0004*/ 	.word	0x00000082


	//----- nvinfo : EIATTR_KPARAM_INFO
	.align		4
.L_7:
        /*0008*/ 	.byte	0x04, 0x17
        /*000a*/ 	.short	(.L_9 - .L_8)
.L_8:
        /*000c*/ 	.word	0x00000000
        /*0010*/ 	.short	0x0008
        /*0012*/ 	.short	0x0038
        /*0014*/ 	.byte	0x00, 0xf5, 0x21, 0x00


	//----- nvinfo : EIATTR_KPARAM_INFO
	.align		4
.L_9:
        /*0018*/ 	.byte	0x04, 0x17
        /*001a*/ 	.short	(.L_11 - .L_10)
.L_10:
        /*001c*/ 	.word	0x00000000
        /*0020*/ 	.short	0x0007
        /*0022*/ 	.short	0x0030
        /*0024*/ 	.byte	0x00, 0xf5, 0x21, 0x00


	//----- nvinfo : EIATTR_KPARAM_INFO
	.align		4
.L_11:
        /*0028*/ 	.byte	0x04, 0x17
        /*002a*/ 	.short	(.L_13 - .L_12)
.L_12:
        /*002c*/ 	.word	0x00000000
        /*0030*/ 	.short	0x0006
        /*0032*/ 	.short	0x0028
        /*0034*/ 	.byte	0x00, 0xf5, 0x21, 0x00


	//----- nvinfo : EIATTR_KPARAM_INFO
	.align		4
.L_13:
        /*0038*/ 	.byte	0x04, 0x17
        /*003a*/ 	.short	(.L_15 - .L_14)
.L_14:
        /*003c*/ 	.word	0x00000000
        /*0040*/ 	.short	0x0005
        /*0042*/ 	.short	0x0020
        /*0044*/ 	.byte	0x00, 0xf5, 0x21, 0x00


	//----- nvinfo : EIATTR_KPARAM_INFO
	.align		4
.L_15:
        /*0048*/ 	.byte	0x04, 0x17
        /*004a*/ 	.short	(.L_17 - .L_16)
.L_16:
        /*004c*/ 	.word	0x00000000
        /*0050*/ 	.short	0x0004
        /*0052*/ 	.short	0x0018
        /*0054*/ 	.byte	0x00, 0xf5, 0x21, 0x00


	//----- nvinfo : EIATTR_KPARAM_INFO
	.align		4
.L_17:
        /*0058*/ 	.byte	0x04, 0x17
        /*005a*/ 	.short	(.L_19 - .L_18)
.L_18:
        /*005c*/ 	.word	0x00000000
        /*0060*/ 	.short	0x0003
        /*0062*/ 	.short	0x0014
        /*0064*/ 	.byte	0x00, 0xf0, 0x11, 0x00


	//----- nvinfo : EIATTR_KPARAM_INFO
	.align		4
.L_19:
        /*0068*/ 	.byte	0x04, 0x17
        /*006a*/ 	.short	(.L_21 - .L_20)
.L_20:
        /*006c*/ 	.word	0x00000000
        /*0070*/ 	.short	0x0002
        /*0072*/ 	.short	0x0010
        /*0074*/ 	.byte	0x00, 0xf0, 0x11, 0x00


	//----- nvinfo : EIATTR_KPARAM_INFO
	.align		4
.L_21:
        /*0078*/ 	.byte	0x04, 0x17
        /*007a*/ 	.short	(.L_23 - .L_22)
.L_22:
        /*007c*/ 	.word	0x00000000
        /*0080*/ 	.short	0x0001
        /*0082*/ 	.short	0x0008
        /*0084*/ 	.byte	0x00, 0xf5, 0x21, 0x00


	//----- nvinfo : EIATTR_KPARAM_INFO
	.align		4
.L_23:
        /*0088*/ 	.byte	0x04, 0x17
        /*008a*/ 	.short	(.L_25 - .L_24)
.L_24:
        /*008c*/ 	.word	0x00000000
        /*0090*/ 	.short	0x0000
        /*0092*/ 	.short	0x0000
        /*0094*/ 	.byte	0x00, 0xf5, 0x21, 0x00


	//----- nvinfo : EIATTR_SPARSE_MMA_MASK
	.align		4
.L_25:
        /*0098*/ 	.byte	0x03, 0x50
        /*009a*/ 	.short	0x0000


	//----- nvinfo : EIATTR_MAXREG_COUNT
	.align		4
        /*009c*/ 	.byte	0x03, 0x1b
        /*009e*/ 	.short	0x00ff


	//----- nvinfo : EIATTR_MERCURY_ISA_VERSION
	.align		4
        /*00a0*/ 	.byte	0x03, 0x5f
        /*00a2*/ 	.short	0x0101


	//----- nvinfo : EIATTR_VRC_CTA_INIT_COUNT
	.align		4
        /*00a4*/ 	.byte	0x02, 0x4a
	.zero		1
	.zero		1


	//----- nvinfo : EIATTR_EXIT_INSTR_OFFSETS
	.align		4
        /*00a8*/ 	.byte	0x04, 0x1c
        /*00aa*/ 	.short	(.L_27 - .L_26)


	//   ....[0]....
.L_26:
        /*00ac*/ 	.word	0x000020c0


	//----- nvinfo : EIATTR_CBANK_PARAM_SIZE
	.align		4
.L_27:
        /*00b0*/ 	.byte	0x03, 0x19
        /*00b2*/ 	.short	0x0040


	//----- nvinfo : EIATTR_PARAM_CBANK
	.align		4
        /*00b4*/ 	.byte	0x04, 0x0a
        /*00b6*/ 	.short	(.L_29 - .L_28)
	.align		4
.L_28:
        /*00b8*/ 	.word	index@(.nv.constant0._Z10commonlinePK6float2S1_iiPfS2_S2_S2_S2_)
        /*00bc*/ 	.short	0x0380
        /*00be*/ 	.short	0x0040


	//----- nvinfo : EIATTR_SW_WAR
	.align		4
.L_29:
        /*00c0*/ 	.byte	0x04, 0x36
        /*00c2*/ 	.short	(.L_31 - .L_30)
.L_30:
        /*00c4*/ 	.word	0x00000008
.L_31:


//--------------------- .nv.callgraph             --------------------------
	.section	.nv.callgraph,"",@"SHT_CUDA_CALLGRAPH"
	.align	4
	.sectionentsize	8
	.align		4
        /*0000*/ 	.word	0x00000000
	.align		4
        /*0004*/ 	.word	0xffffffff
	.align		4
        /*0008*/ 	.word	0x00000000
	.align		4
        /*000c*/ 	.word	0xfffffffe
	.align		4
        /*0010*/ 	.word	0x00000000
	.align		4
        /*0014*/ 	.word	0xfffffffd
	.align		4
        /*0018*/ 	.word	0x00000000
	.align		4
        /*001c*/ 	.word	0xfffffffc


//--------------------- .text._Z10commonlinePK6float2S1_iiPfS2_S2_S2_S2_ --------------------------
	.section	.text._Z10commonlinePK6float2S1_iiPfS2_S2_S2_S2_,"ax",@progbits
	.align	128
        .global         _Z10commonlinePK6float2S1_iiPfS2_S2_S2_S2_
        .type           _Z10commonlinePK6float2S1_iiPfS2_S2_S2_S2_,@function
        .size           _Z10commonlinePK6float2S1_iiPfS2_S2_S2_S2_,(.L_x_29 - _Z10commonlinePK6float2S1_iiPfS2_S2_S2_S2_)
        .other          _Z10commonlinePK6float2S1_iiPfS2_S2_S2_S2_,@"STO_CUDA_ENTRY STV_DEFAULT"
_Z10commonlinePK6float2S1_iiPfS2_S2_S2_S2_:
.text._Z10commonlinePK6float2S1_iiPfS2_S2_S2_S2_:
[----:B------:R-:W-:Y:S01]  /*0000*/  LDC R1, c[0x0][0x37c] ;  /* 0x0000df00ff017b82 */ /* 0x000fe20000000800 */
[----:B------:R-:W0:Y:S01]  /*0010*/  LDCU UR6, c[0x0][0x394] ;  /* 0x00007280ff0677ac */ /* 0x000e220008000800 */
[----:B------:R-:W-:Y:S01]  /*0020*/  HFMA2 R0, -RZ, RZ, -2, 0 ;  /* 0xc0000000ff007431 */ /* 0x000fe200000001ff */
[----:B------:R-:W1:Y:S01]  /*0030*/  LDCU.64 UR12, c[0x0][0x358] ;  /* 0x00006b00ff0c77ac */ /* 0x000e620008000a00 */
[----:B0-----:R-:W-:-:S09]  /*0040*/  UISETP.GE.AND UP0, UPT, UR6, 0x1, UPT ;  /* 0x000000010600788c */ /* 0x001fd2000bf06270 */
[----:B-1----:R-:W-:Y:S05]  /*0050*/  BRA.U !UP0, `(.L_x_0) ;  /* 0x0000000d08dc7547 */ /* 0x002fea000b800000 */
[----:B------:R-:W0:Y:S02]  /*0060*/  LDCU UR5, c[0x0][0x390] ;  /* 0x00007200ff0577ac */ /* 0x000e240008000800 */
[----:B0-----:R-:W-:-:S09]  /*0070*/  UISETP.GE.AND UP0, UPT, UR5, 0x1, UPT ;  /* 0x000000010500788c */ /* 0x001fd2000bf06270 */
[----:B------:R-:W-:Y:S05]  /*0080*/  BRA.U !UP0, `(.L_x_1) ;  /* 0x0000000908c87547 */ /* 0x000fea000b800000 */
[----:B------:R-:W-:Y:S01]  /*0090*/  ULOP3.LUT UR7, UR5, 0x7, URZ, 0xc0, !UPT ;  /* 0x0000000705077892 */ /* 0x000fe2000f8ec0ff */
[----:B------:R-:W-:Y:S01]  /*00a0*/  HFMA2 R3, -RZ, RZ, 0, 0 ;  /* 0x00000000ff037431 */ /* 0x000fe200000001ff */
[----:B------:R-:W-:Y:S01]  /*00b0*/  MOV R0, 0xc0000000 ;  /* 0xc000000000007802 */ /* 0x000fe20000000f00 */
[----:B------:R-:W-:Y:S02]  /*00c0*/  ULOP3.LUT UR8, UR5, 0x3, URZ, 0xc0, !UPT ;  /* 0x0000000305087892 */ /* 0x000fe4000f8ec0ff */
[----:B------:R-:W-:Y:S02]  /*00d0*/  UIADD3 UR4, UPT, UPT, UR7, -0x1, URZ ;  /* 0xffffffff07047890 */ /* 0x000fe4000fffe0ff */
[----:B------:R-:W-:Y:S02]  /*00e0*/  ULOP3.LUT UR5, UR5, 0x7ffffff8, URZ, 0xc0, !UPT ;  /* 0x7ffffff805057892 */ /* 0x000fe4000f8ec0ff */
[----:B------:R-:W-:-:S11]  /*00f0*/  UISETP.GE.U32.AND UP0, UPT, UR4, 0x3, UPT ;  /* 0x000000030400788c */ /* 0x000fd6000bf06070 */
.L_x_8:
[----:B0-----:R-:W0:Y:S01]  /*0100*/  LDCU UR4, c[0x0][0x390] ;  /* 0x00007200ff0477ac */ /* 0x001e220008000800 */
[----:B------:R-:W-:Y:S02]  /*0110*/  I2FP.F32.U32 R5, R3 ;  /* 0x0000000300057245 */ /* 0x000fe40000201000 */
[----:B------:R-:W-:Y:S01]  /*0120*/  MOV R4, RZ ;  /* 0x000000ff00047202 */ /* 0x000fe20000000f00 */
[----:B0-----:R-:W-:-:S07]  /*0130*/  IMAD R6, R3, UR4, RZ ;  /* 0x0000000403067c24 */ /* 0x001fce000f8e02ff */
.L_x_7:
[----:B0-----:R-:W0:Y:S01]  /*0140*/  LDCU UR6, c[0x0][0x390] ;  /* 0x00007200ff0677ac */ /* 0x001e220008000800 */
[----:B------:R-:W-:Y:S01]  /*0150*/  MOV R20, RZ ;  /* 0x000000ff00147202 */ /* 0x000fe20000000f00 */
[----:B------:R-:W-:Y:S01]  /*0160*/  UMOV UR4, URZ ;  /* 0x000000ff00047c82 */ /* 0x000fe20008000000 */
[----:B0-----:R-:W-:Y:S02]  /*0170*/  UISETP.GE.U32.AND UP1, UPT, UR6, 0x8, UPT ;  /* 0x000000080600788c */ /* 0x001fe4000bf26070 */
[----:B------:R-:W-:-:S07]  /*0180*/  IMAD R24, R4, UR6, RZ ;  /* 0x0000000604187c24 */ /* 0x000fce000f8e02ff */
[----:B------:R-:W-:Y:S05]  /*0190*/  BRA.U !UP1, `(.L_x_2) ;  /* 0x0000000109d07547 */ /* 0x000fea000b800000 */
[----:B------:R-:W-:Y:S01]  /*01a0*/  HFMA2 R20, -RZ, RZ, 0, 0 ;  /* 0x00000000ff147431 */ /* 0x000fe200000001ff */
[----:B------:R-:W-:-:S06]  /*01b0*/  UMOV UR4, URZ ;  /* 0x000000ff00047c82 */ /* 0x000fcc0008000000 */
.L_x_3:
[----:B------:R-:W0:Y:S01]  /*01c0*/  LDC.64 R22, c[0x0][0x380] ;  /* 0x0000e000ff167b82 */ /* 0x000e220000000a00 */
[----:B------:R-:W-:Y:S02]  /*01d0*/  IADD3 R9, PT, PT, R6, UR4, RZ ;  /* 0x0000000406097c10 */ /* 0x000fe4000fffe0ff */
[----:B------:R-:W-:-:S05]  /*01e0*/  IADD3 R11, PT, PT, R24, UR4, RZ ;  /* 0x00000004180b7c10 */ /* 0x000fca000fffe0ff */
[----:B------:R-:W1:Y:S01]  /*01f0*/  LDC.64 R26, c[0x0][0x388] ;  /* 0x0000e200ff1a7b82 */ /* 0x000e620000000a00 */
[----:B0-----:R-:W-:-:S05]  /*0200*/  IMAD.WIDE.U32 R22, R9, 0x8, R22 ;  /* 0x0000000809167825 */ /* 0x001fca00078e0016 */
[----:B------:R-:W2:Y:S01]  /*0210*/  LDG.E.64 R16, desc[UR12][R22.64] ;  /* 0x0000000c16107981 */ /* 0x000ea2000c1e1b00 */
[----:B-1----:R-:W-:-:S03]  /*0220*/  IMAD.WIDE.U32 R26, R11, 0x8, R26 ;  /* 0x000000080b1a7825 */ /* 0x002fc600078e001a */
[----:B------:R-:W3:Y:S04]  /*0230*/  LDG.E.64 R8, desc[UR12][R22.64+0x8] ;  /* 0x0000080c16087981 */ /* 0x000ee8000c1e1b00 */
[----:B------:R-:W2:Y:S04]  /*0240*/  LDG.E.64 R18, desc[UR12][R26.64] ;  /* 0x0000000c1a127981 */ /* 0x000ea8000c1e1b00 */
[----:B------:R-:W3:Y:S04]  /*0250*/  LDG.E.64 R10, desc[UR12][R26.64+0x8] ;  /* 0x0000080c1a0a7981 */ /* 0x000ee8000c1e1b00 */
[----:B------:R-:W4:Y:S04]  /*0260*/  LDG.E.64 R12, desc[UR12][R22.64+0x10] ;  /* 0x0000100c160c7981 */ /* 0x000f28000c1e1b00 */
[----:B------:R-:W4:Y:S01]  /*0270*/  LDG.E.64 R14, desc[UR12][R26.64+0x10] ;  /* 0x0000100c1a0e7981 */ /* 0x000f22000c1e1b00 */
[----:B--2---:R-:W-:-:S04]  /*0280*/  FMUL R17, R17, R19 ;  /* 0x0000001311117220 */ /* 0x004fc80000400000 */
[----:B------:R-:W-:Y:S02]  /*0290*/  FFMA R21, R16, R18, R17 ;  /* 0x0000001210157223 */ /* 0x000fe40000000011 */
[----:B------:R-:W2:Y:S04]  /*02a0*/  LDG.E.64 R16, desc[UR12][R22.64+0x18] ;  /* 0x0000180c16107981 */ /* 0x000ea8000c1e1b00 */
[----:B------:R-:W2:Y:S01]  /*02b0*/  LDG.E.64 R18, desc[UR12][R26.64+0x18] ;  /* 0x0000180c1a127981 */ /* 0x000ea2000c1e1b00 */
[----:B---3--:R-:W-:Y:S01]  /*02c0*/  FMUL R9, R9, R11 ;  /* 0x0000000b09097220 */ /* 0x008fe20000400000 */
[----:B------:R-:W-:-:S03]  /*02d0*/  FADD R21, R21, R20 ;  /* 0x0000001415157221 */ /* 0x000fc60000000000 */
[----:B------:R-:W-:Y:S01]  /*02e0*/  FFMA R8, R8, R10, R9 ;  /* 0x0000000a08087223 */ /* 0x000fe20000000009 */
[----:B----4-:R-:W-:Y:S01]  /*02f0*/  FMUL R13, R13, R15 ;  /* 0x0000000f0d0d7220 */ /* 0x010fe20000400000 */
[----:B------:R-:W3:Y:S02]  /*0300*/  LDG.E.64 R10, desc[UR12][R26.64+0x20] ;  /* 0x0000200c1a0a7981 */ /* 0x000ee4000c1e1b00 */
[----:B------:R-:W-:Y:S02]  /*0310*/  FADD R25, R21, R8 ;  /* 0x0000000815197221 */ /* 0x000fe40000000000 */
[----:B------:R-:W3:Y:S01]  /*0320*/  LDG.E.64 R8, desc[UR12][R22.64+0x20] ;  /* 0x0000200c16087981 */ /* 0x000ee2000c1e1b00 */
[----:B------:R-:W-:-:S03]  /*0330*/  FFMA R20, R12, R14, R13 ;  /* 0x0000000e0c147223 */ /* 0x000fc6000000000d */
[----:B------:R-:W4:Y:S01]  /*0340*/  LDG.E.64 R12, desc[UR12][R22.64+0x28] ;  /* 0x0000280c160c7981 */ /* 0x000f22000c1e1b00 */
[----:B------:R-:W-:-:S03]  /*0350*/  FADD R25, R25, R20 ;  /* 0x0000001419197221 */ /* 0x000fc60000000000 */
[----:B------:R-:W4:Y:S04]  /*0360*/  LDG.E.64 R14, desc[UR12][R26.64+0x28] ;  /* 0x0000280c1a0e7981 */ /* 0x000f28000c1e1b00 */
[----:B------:R-:W5:Y:S01]  /*0370*/  LDG.E.64 R20, desc[UR12][R26.64+0x30] ;  /* 0x0000300c1a147981 */ /* 0x000f62000c1e1b00 */
[----:B--2---:R-:W-:-:S04]  /*0380*/  FMUL R17, R17, R19 ;  /* 0x0000001311117220 */ /* 0x004fc80000400000 */
[----:B------:R-:W-:Y:S02]  /*0390*/  FFMA R28, R16, R18, R17 ;  /* 0x00000012101c7223 */ /* 0x000fe40000000011 */
[----:B------:R-:W5:Y:S04]  /*03a0*/  LDG.E.64 R16, desc[UR12][R22.64+0x30] ;  /* 0x0000300c16107981 */ /* 0x000f68000c1e1b00 */
[----:B------:R-:W2:Y:S04]  /*03b0*/  LDG.E.64 R18, desc[UR12][R22.64+0x38] ;  /* 0x0000380c16127981 */ /* 0x000ea8000c1e1b00 */
[----:B------:R-:W2:Y:S01]  /*03c0*/  LDG.E.64 R22, desc[UR12][R26.64+0x38] ;  /* 0x0000380c1a167981 */ /* 0x000ea2000c1e1b00 */
[----:B---3--:R-:W-:Y:S01]  /*03d0*/  FMUL R9, R9, R11 ;  /* 0x0000000b09097220 */ /* 0x008fe20000400000 */
[----:B------:R-:W-:Y:S01]  /*03e0*/  FADD R25, R25, R28 ;  /* 0x0000001c19197221 */ /* 0x000fe20000000000 */
[----:B----4-:R-:W-:Y:S01]  /*03f0*/  FMUL R13, R13, R15 ;  /* 0x0000000f0d0d7220 */ /* 0x010fe20000400000 */
[----:B------:R-:W-:Y:S01]  /*0400*/  UIADD3 UR4, UPT, UPT, UR4, 0x8, URZ ;  /* 0x0000000804047890 */ /* 0x000fe2000fffe0ff */
[----:B------:R-:W-:-:S02]  /*0410*/  FFMA R8, R8, R10, R9 ;  /* 0x0000000a08087223 */ /* 0x000fc40000000009 */
[----:B------:R-:W-:Y:S01]  /*0420*/  FFMA R13, R12, R14, R13 ;  /* 0x0000000e0c0d7223 */ /* 0x000fe2000000000d */
[----:B------:R-:W-:Y:S01]  /*0430*/  UISETP.NE.AND UP1, UPT, UR4, UR5, UPT ;  /* 0x000000050400728c */ /* 0x000fe2000bf25270 */
[----:B------:R-:W-:-:S04]  /*0440*/  FADD R8, R25, R8 ;  /* 0x0000000819087221 */ /* 0x000fc80000000000 */
[----:B------:R-:W-:Y:S01]  /*0450*/  FADD R8, R8, R13 ;  /* 0x0000000d08087221 */ /* 0x000fe20000000000 */
[----:B-----5:R-:W-:-:S04]  /*0460*/  FMUL R17, R17, R21 ;  /* 0x0000001511117220 */ /* 0x020fc80000400000 */
[----:B------:R-:W-:-:S04]  /*0470*/  FFMA R17, R16, R20, R17 ;  /* 0x0000001410117223 */ /* 0x000fc80000000011 */
[----:B------:R-:W-:Y:S01]  /*0480*/  FADD R8, R8, R17 ;  /* 0x0000001108087221 */ /* 0x000fe20000000000 */
[----:B--2---:R-:W-:-:S04]  /*0490*/  FMUL R19, R19, R23 ;  /* 0x0000001713137220 */ /* 0x004fc80000400000 */
[----:B------:R-:W-:-:S04]  /*04a0*/  FFMA R19, R18, R22, R19 ;  /* 0x0000001612137223 */ /* 0x000fc80000000013 */
[----:B------:R-:W-:Y:S01]  /*04b0*/  FADD R20, R8, R19 ;  /* 0x0000001308147221 */ /* 0x000fe20000000000 */
[----:B------:R-:W-:Y:S06]  /*04c0*/  BRA.U UP1, `(.L_x_3) ;  /* 0xfffffffd013c7547 */ /* 0x000fec000b83ffff */
[----:B------:R-:W-:-:S05]  /*04d0*/  UMOV UR4, UR5 ;  /* 0x0000000500047c82 */ /* 0x000fca0008000000 */
.L_x_2:
[----:B------:R-:W-:-:S09]  /*04e0*/  UISETP.NE.AND UP1, UPT, UR7, URZ, UPT ;  /* 0x000000ff0700728c */ /* 0x000fd2000bf25270 */
[----:B------:R-:W-:Y:S05]  /*04f0*/  BRA.U !UP1, `(.L_x_4) ;  /* 0x0000000509687547 */ /* 0x000fea000b800000 */
[----:B------:R-:W-:Y:S01]  /*0500*/  UISETP.NE.AND UP1, UPT, UR8, URZ, UPT ;  /* 0x000000ff0800728c */ /* 0x000fe2000bf25270 */
[----:B------:R-:W-:Y:S10]  /*0510*/  BRA.U !UP0, `(.L_x_5) ;  /* 0x0000000108ac7547 */ /* 0x000ff4000b800000 */
[----:B------:R-:W0:Y:S01]  /*0520*/  LDC.64 R8, c[0x0][0x380] ;  /* 0x0000e000ff087b82 */ /* 0x000e220000000a00 */
[----:B------:R-:W-:Y:S02]  /*0530*/  IADD3 R21, PT, PT, R6, UR4, RZ ;  /* 0x0000000406157c10 */ /* 0x000fe4000fffe0ff */
[----:B------:R-:W-:Y:S02]  /*0540*/  IADD3 R23, PT, PT, R24, UR4, RZ ;  /* 0x0000000418177c10 */ /* 0x000fe4000fffe0ff */
[----:B------:R-:W-:Y:S02]  /*0550*/  IADD3 R17, P0, PT, R6, UR4, RZ ;  /* 0x0000000406117c10 */ /* 0x000fe4000ff1e0ff */
[----:B------:R-:W-:Y:S01]  /*0560*/  IADD3 R16, P1, PT, R24, UR4, RZ ;  /* 0x0000000418107c10 */ /* 0x000fe2000ff3e0ff */
[----:B------:R-:W1:Y:S01]  /*0570*/  LDC.64 R10, c[0x0][0x388] ;  /* 0x0000e200ff0a7b82 */ /* 0x000e620000000a00 */
[----:B------:R-:W-:Y:S02]  /*0580*/  IADD3.X R18, PT, PT, RZ, RZ, RZ, P0, !PT ;  /* 0x000000ffff127210 */ /* 0x000fe400007fe4ff */
[----:B------:R-:W-:-:S05]  /*0590*/  IADD3.X R19, PT, PT, RZ, RZ, RZ, P1, !PT ;  /* 0x000000ffff137210 */ /* 0x000fca0000ffe4ff */
[----:B------:R-:W2:Y:S08]  /*05a0*/  LDC.64 R12, c[0x0][0x380] ;  /* 0x0000e000ff0c7b82 */ /* 0x000eb00000000a00 */
[----:B------:R-:W3:Y:S01]  /*05b0*/  LDC.64 R14, c[0x0][0x388] ;  /* 0x0000e200ff0e7b82 */ /* 0x000ee20000000a00 */
[----:B0-----:R-:W-:-:S06]  /*05c0*/  IMAD.WIDE.U32 R8, R21, 0x8, R8 ;  /* 0x0000000815087825 */ /* 0x001fcc00078e0008 */
[----:B------:R-:W4:Y:S01]  /*05d0*/  LDG.E.64 R8, desc[UR12][R8.64] ;  /* 0x0000000c08087981 */ /* 0x000f22000c1e1b00 */
[----:B-1----:R-:W-:-:S06]  /*05e0*/  IMAD.WIDE.U32 R10, R23, 0x8, R10 ;  /* 0x00000008170a7825 */ /* 0x002fcc00078e000a */
[----:B------:R-:W4:Y:S01]  /*05f0*/  LDG.E.64 R10, desc[UR12][R10.64] ;  /* 0x0000000c0a0a7981 */ /* 0x000f22000c1e1b00 */
[----:B--2---:R-:W-:-:S04]  /*0600*/  LEA R12, P0, R17, R12, 0x3 ;  /* 0x0000000c110c7211 */ /* 0x004fc800078018ff */
[----:B------:R-:W-:Y:S02]  /*0610*/  LEA.HI.X R13, R17, R13, R18, 0x3, P0 ;  /* 0x0000000d110d7211 */ /* 0x000fe400000f1c12 */
[----:B---3--:R-:W-:-:S03]  /*0620*/  LEA R14, P1, R16, R14, 0x3 ;  /* 0x0000000e100e7211 */ /* 0x008fc600078218ff */
[----:B------:R-:W2:Y:S01]  /*0630*/  LDG.E R23, desc[UR12][R12.64+0xc] ;  /* 0x00000c0c0c177981 */ /* 0x000ea2000c1e1900 */
[----:B------:R-:W-:-:S03]  /*0640*/  LEA.HI.X R15, R16, R15, R19, 0x3, P1 ;  /* 0x0000000f100f7211 */ /* 0x000fc600008f1c13 */
[----:B------:R-:W3:Y:S04]  /*0650*/  LDG.E R21, desc[UR12][R12.64+0x8] ;  /* 0x0000080c0c157981 */ /* 0x000ee8000c1e1900 */
[----:B------:R-:W2:Y:S04]  /*0660*/  LDG.E R18, desc[UR12][R14.64+0xc] ;  /* 0x00000c0c0e127981 */ /* 0x000ea8000c1e1900 */
[----:B------:R-:W5:Y:S04]  /*0670*/  LDG.E R19, desc[UR12][R12.64+0x14] ;  /* 0x0000140c0c137981 */ /* 0x000f68000c1e1900 */
[----:B------:R-:W3:Y:S04]  /*0680*/  LDG.E R27, desc[UR12][R14.64+0x8] ;  /* 0x0000080c0e1b7981 */ /* 0x000ee8000c1e1900 */
[----:B------:R-:W5:Y:S04]  /*0690*/  LDG.E R22, desc[UR12][R14.64+0x14] ;  /* 0x0000140c0e167981 */ /* 0x000f68000c1e1900 */
[----:B------:R-:W5:Y:S04]  /*06a0*/  LDG.E R17, desc[UR12][R12.64+0x10] ;  /* 0x0000100c0c117981 */ /* 0x000f68000c1e1900 */
[----:B------:R-:W5:Y:S04]  /*06b0*/  LDG.E R28, desc[UR12][R12.64+0x1c] ;  /* 0x00001c0c0c1c7981 */ /* 0x000f68000c1e1900 */
[----:B------:R-:W5:Y:S04]  /*06c0*/  LDG.E R25, desc[UR12][R14.64+0x1c] ;  /* 0x00001c0c0e197981 */ /* 0x000f68000c1e1900 */
[----:B------:R-:W5:Y:S04]  /*06d0*/  LDG.E R26, desc[UR12][R14.64+0x10] ;  /* 0x0000100c0e1a7981 */ /* 0x000f68000c1e1900 */
[----:B------:R-:W5:Y:S04]  /*06e0*/  LDG.E R16, desc[UR12][R12.64+0x18] ;  /* 0x0000180c0c107981 */ /* 0x000f68000c1e1900 */
[----:B------:R-:W5:Y:S01]  /*06f0*/  LDG.E R29, desc[UR12][R14.64+0x18] ;  /* 0x0000180c0e1d7981 */ /* 0x000f62000c1e1900 */
[----:B------:R-:W-:Y:S01]  /*0700*/  UIADD3 UR4, UPT, UPT, UR4, 0x4, URZ ;  /* 0x0000000404047890 */ /* 0x000fe2000fffe0ff */
[----:B----4-:R-:W-:-:S04]  /*0710*/  FMUL R9, R9, R11 ;  /* 0x0000000b09097220 */ /* 0x010fc80000400000 */
[----:B------:R-:W-:-:S04]  /*0720*/  FFMA R9, R8, R10, R9 ;  /* 0x0000000a08097223 */ /* 0x000fc80000000009 */
[----:B------:R-:W-:Y:S01]  /*0730*/  FADD R9, R20, R9 ;  /* 0x0000000914097221 */ /* 0x000fe20000000000 */
[----:B--2---:R-:W-:-:S04]  /*0740*/  FMUL R18, R23, R18 ;  /* 0x0000001217127220 */ /* 0x004fc80000400000 */
[----:B---3--:R-:W-:Y:S01]  /*0750*/  FFMA R18, R21, R27, R18 ;  /* 0x0000001b15127223 */ /* 0x008fe20000000012 */
[----:B-----5:R-:W-:-:S03]  /*0760*/  FMUL R22, R19, R22 ;  /* 0x0000001613167220 */ /* 0x020fc60000400000 */
[----:B------:R-:W-:Y:S01]  /*0770*/  FADD R9, R9, R18 ;  /* 0x0000001209097221 */ /* 0x000fe20000000000 */
[----:B------:R-:W-:Y:S01]  /*0780*/  FMUL R25, R28, R25 ;  /* 0x000000191c197220 */ /* 0x000fe20000400000 */
[----:B------:R-:W-:-:S04]  /*0790*/  FFMA R22, R17, R26, R22 ;  /* 0x0000001a11167223 */ /* 0x000fc80000000016 */
[----:B------:R-:W-:Y:S01]  /*07a0*/  FADD R9, R9, R22 ;  /* 0x0000001609097221 */ /* 0x000fe20000000000 */
[----:B------:R-:W-:-:S04]  /*07b0*/  FFMA R16, R16, R29, R25 ;  /* 0x0000001d10107223 */ /* 0x000fc80000000019 */
[----:B------:R-:W-:-:S07]  /*07c0*/  FADD R20, R9, R16 ;  /* 0x0000001009147221 */ /* 0x000fce0000000000 */
.L_x_5:
[----:B------:R-:W-:Y:S05]  /*07d0*/  BRA.U !UP1, `(.L_x_4) ;  /* 0x0000000109b07547 */ /* 0x000fea000b800000 */
[----:B------:R-:W-:Y:S02]  /*07e0*/  UISETP.NE.AND UP1, UPT, UR8, 0x1, UPT ;  /* 0x000000010800788c */ /* 0x000fe4000bf25270 */
[----:B------:R-:W-:-:S07]  /*07f0*/  ULOP3.LUT UP2, URZ, UR6, 0x1, URZ, 0xc0, !UPT ;  /* 0x0000000106ff7892 */ /* 0x000fce000f84c0ff */
[----:B------:R-:W-:Y:S05]  /*0800*/  BRA.U !UP1, `(.L_x_6) ;  /* 0x0000000109747547 */ /* 0x000fea000b800000 */
[----:B------:R-:W0:Y:S01]  /*0810*/  LDC.64 R14, c[0x0][0x380] ;  /* 0x0000e000ff0e7b82 */ /* 0x000e220000000a00 */
[C---:B------:R-:W-:Y:S02]  /*0820*/  IADD3 R19, PT, PT, R6.reuse, UR4, RZ ;  /* 0x0000000406137c10 */ /* 0x040fe4000fffe0ff */
[----:B------:R-:W-:Y:S02]  /*0830*/  IADD3 R17, P0, PT, R6, UR4, RZ ;  /* 0x0000000406117c10 */ /* 0x000fe4000ff1e0ff */
[----:B------:R-:W-:Y:S02]  /*0840*/  IADD3 R16, P1, PT, R24, UR4, RZ ;  /* 0x0000000418107c10 */ /* 0x000fe4000ff3e0ff */
[----:B------:R-:W-:Y:S01]  /*0850*/  IADD3.X R18, PT, PT, RZ, RZ, RZ, P0, !PT ;  /* 0x000000ffff127210 */ /* 0x000fe200007fe4ff */
[----:B------:R-:W1:Y:S01]  /*0860*/  LDC.64 R12, c[0x0][0x388] ;  /* 0x0000e200ff0c7b82 */ /* 0x000e620000000a00 */
[----:B------:R-:W-:-:S07]  /*0870*/  IADD3.X R21, PT, PT, RZ, RZ, RZ, P1, !PT ;  /* 0x000000ffff157210 */ /* 0x000fce0000ffe4ff */
[----:B------:R-:W2:Y:S08]  /*0880*/  LDC.64 R10, c[0x0][0x380] ;  /* 0x0000e000ff0a7b82 */ /* 0x000eb00000000a00 */
[----:B------:R-:W3:Y:S01]  /*0890*/  LDC.64 R8, c[0x0][0x388] ;  /* 0x0000e200ff087b82 */ /* 0x000ee20000000a00 */
[----:B0-----:R-:W-:Y:S01]  /*08a0*/  IMAD.WIDE.U32 R14, R19, 0x8, R14 ;  /* 0x00000008130e7825 */ /* 0x001fe200078e000e */
[----:B------:R-:W-:-:S05]  /*08b0*/  IADD3 R19, PT, PT, R24, UR4, RZ ;  /* 0x0000000418137c10 */ /* 0x000fca000fffe0ff */
        /* <DEDUP_REMOVED lines=10> */
[----:B------:R-:W3:Y:S01]  /*0960*/  LDG.E R19, desc[UR12][R8.64+0x8] ;  /* 0x0000080c08137981 */ /* 0x000ee2000c1e1900 */
[----:B------:R-:W-:Y:S01]  /*0970*/  UIADD3 UR4, UPT, UPT, UR4, 0x2, URZ ;  /* 0x0000000204047890 */ /* 0x000fe2000fffe0ff */
[----:B----4-:R-:W-:-:S04]  /*0980*/  FMUL R17, R15, R13 ;  /* 0x0000000d0f117220 */ /* 0x010fc80000400000 */
[----:B------:R-:W-:-:S04]  /*0990*/  FFMA R17, R14, R12, R17 ;  /* 0x0000000c0e117223 */ /* 0x000fc80000000011 */
[----:B------:R-:W-:Y:S01]  /*09a0*/  FADD R17, R20, R17 ;  /* 0x0000001114117221 */ /* 0x000fe20000000000 */
[----:B--2---:R-:W-:-:S04]  /*09b0*/  FMUL R21, R18, R21 ;  /* 0x0000001512157220 */ /* 0x004fc80000400000 */
[----:B---3--:R-:W-:-:S04]  /*09c0*/  FFMA R16, R16, R19, R21 ;  /* 0x0000001310107223 */ /* 0x008fc80000000015 */
[----:B------:R-:W-:-:S07]  /*09d0*/  FADD R20, R17, R16 ;  /* 0x0000001011147221 */ /* 0x000fce0000000000 */
.L_x_6:
[----:B------:R-:W-:Y:S05]  /*09e0*/  BRA.U !UP2, `(.L_x_4) ;  /* 0x000000010a2c7547 */ /* 0x000fea000b800000 */
[----:B------:R-:W0:Y:S01]  /*09f0*/  LDC.64 R8, c[0x0][0x380] ;  /* 0x0000e000ff087b82 */ /* 0x000e220000000a00 */
[----:B------:R-:W-:Y:S02]  /*0a00*/  IADD3 R13, PT, PT, R6, UR4, RZ ;  /* 0x00000004060d7c10 */ /* 0x000fe4000fffe0ff */
[----:B------:R-:W-:-:S05]  /*0a10*/  IADD3 R15, PT, PT, R24, UR4, RZ ;  /* 0x00000004180f7c10 */ /* 0x000fca000fffe0ff */
[----:B------:R-:W1:Y:S01]  /*0a20*/  LDC.64 R10, c[0x0][0x388] ;  /* 0x0000e200ff0a7b82 */ /* 0x000e620000000a00 */
[----:B0-----:R-:W-:-:S06]  /*0a30*/  IMAD.WIDE.U32 R8, R13, 0x8, R8 ;  /* 0x000000080d087825 */ /* 0x001fcc00078e0008 */
[----:B------:R-:W2:Y:S01]  /*0a40*/  LDG.E.64 R8, desc[UR12][R8.64] ;  /* 0x0000000c08087981 */ /* 0x000ea2000c1e1b00 */
[----:B-1----:R-:W-:-:S06]  /*0a50*/  IMAD.WIDE.U32 R10, R15, 0x8, R10 ;  /* 0x000000080f0a7825 */ /* 0x002fcc00078e000a */
[----:B------:R-:W2:Y:S02]  /*0a60*/  LDG.E.64 R10, desc[UR12][R10.64] ;  /* 0x0000000c0a0a7981 */ /* 0x000ea4000c1e1b00 */
[----:B--2---:R-:W-:-:S04]  /*0a70*/  FMUL R13, R9, R11 ;  /* 0x0000000b090d7220 */ /* 0x004fc80000400000 */
[----:B------:R-:W-:-:S04]  /*0a80*/  FFMA R13, R8, R10, R13 ;  /* 0x0000000a080d7223 */ /* 0x000fc8000000000d */
[----:B------:R-:W-:-:S07]  /*0a90*/  FADD R20, R20, R13 ;  /* 0x0000000d14147221 */ /* 0x000fce0000000000 */
.L_x_4:
[----:B------:R-:W0:Y:S01]  /*0aa0*/  LDCU UR6, c[0x0][0x394] ;  /* 0x00007280ff0677ac */ /* 0x000e220008000800 */
[----:B------:R-:W-:Y:S01]  /*0ab0*/  FADD R11, R20, R20 ;  /* 0x00000014140b7221 */ /* 0x000fe20000000000 */
[----:B------:R-:W1:Y:S04]  /*0ac0*/  LDC.64 R8, c[0x0][0x398] ;  /* 0x0000e600ff087b82 */ /* 0x000e680000000a00 */
[----:B------:R-:W-:-:S04]  /*0ad0*/  FSETP.GT.AND P0, PT, R11, R0, PT ;  /* 0x000000000b00720b */ /* 0x000fc80003f04000 */
[----:B------:R-:W-:Y:S02]  /*0ae0*/  FSEL R0, R11, R0, P0 ;  /* 0x000000000b007208 */ /* 0x000fe40000000000 */
[----:B------:R-:W-:Y:S01]  /*0af0*/  FSEL R2, R5, R2, P0 ;  /* 0x0000000205027208 */ /* 0x000fe20000000000 */
[----:B0-----:R-:W-:-:S06]  /*0b00*/  IMAD R13, R4, UR6, R3 ;  /* 0x00000006040d7c24 */ /* 0x001fcc000f8e0203 */
[----:B------:R-:W-:Y:S02]  /*0b10*/  @P0 I2FP.F32.U32 R7, R4 ;  /* 0x0000000400070245 */ /* 0x000fe40000201000 */
[----:B------:R-:W-:-:S04]  /*0b20*/  IADD3 R4, PT, PT, R4, 0x1, RZ ;  /* 0x0000000104047810 */ /* 0x000fc80007ffe0ff */
[----:B------:R-:W-:Y:S01]  /*0b30*/  ISETP.NE.AND P1, PT, R4, UR6, PT ;  /* 0x0000000604007c0c */ /* 0x000fe2000bf25270 */
[----:B-1----:R-:W-:-:S05]  /*0b40*/  IMAD.WIDE.U32 R8, R13, 0x4, R8 ;  /* 0x000000040d087825 */ /* 0x002fca00078e0008 */
[----:B------:R0:W-:Y:S07]  /*0b50*/  STG.E desc[UR12][R8.64], R11 ;  /* 0x0000000b08007986 */ /* 0x0001ee000c10190c */
[----:B------:R-:W-:Y:S05]  /*0b60*/  @P1 BRA `(.L_x_7) ;  /* 0xfffffff400741947 */ /* 0x000fea000383ffff */
[----:B------:R-:W-:-:S04]  /*0b70*/  IADD3 R3, PT, PT, R3, 0x1, RZ ;  /* 0x0000000103037810 */ /* 0x000fc80007ffe0ff */
[----:B------:R-:W-:-:S13]  /*0b80*/  ISETP.NE.AND P0, PT, R3, UR6, PT ;  /* 0x0000000603007c0c */ /* 0x000fda000bf05270 */
[----:B------:R-:W-:Y:S05]  /*0b90*/  @!P0 BRA `(.L_x_0) ;  /* 0x00000004000c8947 */ /* 0x000fea0003800000 */
[----:B------:R-:W-:Y:S05]  /*0ba0*/  BRA `(.L_x_8) ;  /* 0xfffffff400547947 */ /* 0x000fea000383ffff */
.L_x_1:
[----:B------:R-:W-:Y:S01]  /*0bb0*/  UIADD3 UR4, UPT, UPT, UR6, -0x1, URZ ;  /* 0xffffffff06047890 */ /* 0x000fe2000fffe0ff */
[----:B------:R-:W-:Y:S01]  /*0bc0*/  HFMA2 R0, -RZ, RZ, -2, 0 ;  /* 0xc0000000ff007431 */ /* 0x000fe200000001ff */
[----:B------:R-:W-:Y:S02]  /*0bd0*/  ULOP3.LUT UR7, UR6, 0x3, URZ, 0xc0, !UPT ;  /* 0x0000000306077892 */ /* 0x000fe4000f8ec0ff */
[----:B------:R-:W-:Y:S02]  /*0be0*/  UISETP.GE.U32.AND UP0, UPT, UR4, 0x3, UPT ;  /* 0x000000030400788c */ /* 0x000fe4000bf06070 */
[----:B------:R-:W-:Y:S01]  /*0bf0*/  ULOP3.LUT UR5, UR6, 0x7ffffffc, URZ, 0xc0, !UPT ;  /* 0x7ffffffc06057892 */ /* 0x000fe2000f8ec0ff */
[----:B------:R-:W-:-:S11]  /*0c00*/  UMOV UR4, URZ ;  /* 0x000000ff00047c82 */ /* 0x000fd60008000000 */
.L_x_13:
[----:B------:R-:W-:Y:S02]  /*0c10*/  I2FP.F32.U32 R3, UR4 ;  /* 0x0000000400037c45 */ /* 0x000fe40008201000 */
[----:B------:R-:W-:Y:S01]  /*0c20*/  MOV R6, RZ ;  /* 0x000000ff00067202 */ /* 0x000fe20000000f00 */
[----:B012---:R-:W-:Y:S06]  /*0c30*/  BRA.U !UP0, `(.L_x_9) ;  /* 0x00000001085c7547 */ /* 0x007fec000b800000 */
[----:B------:R-:W0:Y:S01]  /*0c40*/  LDC R16, c[0x0][0x394] ;  /* 0x0000e500ff107b82 */ /* 0x000e220000000800 */
[----:B------:R-:W-:-:S07]  /*0c50*/  HFMA2 R6, -RZ, RZ, 0, 0 ;  /* 0x00000000ff067431 */ /* 0x000fce00000001ff */
[----:B------:R-:W1:Y:S02]  /*0c60*/  LDC.64 R4, c[0x0][0x398] ;  /* 0x0000e600ff047b82 */ /* 0x000e640000000a00 */
.L_x_10:
[----:B------:R-:W-:Y:S01]  /*0c70*/  FSETP.GEU.AND P0, PT, R0, RZ, PT ;  /* 0x000000ff0000720b */ /* 0x000fe20003f0e000 */
[----:B0-2---:R-:W-:-:S03]  /*0c80*/  IMAD R9, R6, R16, UR4 ;  /* 0x0000000406097e24 */ /* 0x005fc6000f8e0210 */
[----:B------:R-:W-:Y:S02]  /*0c90*/  FSEL R0, R0, RZ, P0 ;  /* 0x000000ff00007208 */ /* 0x000fe40000000000 */
[C---:B------:R-:W-:Y:S01]  /*0ca0*/  IADD3 R11, PT, PT, R9.reuse, R16, RZ ;  /* 0x00000010090b7210 */ /* 0x040fe20007ffe0ff */
[--C-:B-1----:R-:W-:Y:S01]  /*0cb0*/  IMAD.WIDE.U32 R8, R9, 0x4, R4.reuse ;  /* 0x0000000409087825 */ /* 0x102fe200078e0004 */
[----:B------:R-:W-:Y:S02]  /*0cc0*/  FSEL R2, R3, R2, !P0 ;  /* 0x0000000203027208 */ /* 0x000fe40004000000 */
[C---:B------:R-:W-:Y:S01]  /*0cd0*/  IADD3 R13, PT, PT, R11.reuse, R16, RZ ;  /* 0x000000100b0d7210 */ /* 0x040fe20007ffe0ff */
[--C-:B------:R-:W-:Y:S01]  /*0ce0*/  IMAD.WIDE.U32 R10, R11, 0x4, R4.reuse ;  /* 0x000000040b0a7825 */ /* 0x100fe200078e0004 */
[----:B------:R2:W-:Y:S01]  /*0cf0*/  STG.E desc[UR12][R8.64], RZ ;  /* 0x000000ff08007986 */ /* 0x0005e2000c10190c */
[----:B------:R-:W-:Y:S02]  /*0d00*/  @!P0 I2FP.F32.U32 R7, R6 ;  /* 0x0000000600078245 */ /* 0x000fe40000201000 */
[----:B------:R-:W-:Y:S01]  /*0d10*/  IADD3 R6, PT, PT, R6, 0x4, RZ ;  /* 0x0000000406067810 */ /* 0x000fe20007ffe0ff */
[----:B------:R2:W-:Y:S01]  /*0d20*/  STG.E desc[UR12][R10.64], RZ ;  /* 0x000000ff0a007986 */ /* 0x0005e2000c10190c */
[C---:B------:R-:W-:Y:S01]  /*0d30*/  IADD3 R15, PT, PT, R13.reuse, R16, RZ ;  /* 0x000000100d0f7210 */ /* 0x040fe20007ffe0ff */
[----:B------:R-:W-:Y:S01]  /*0d40*/  IMAD.WIDE.U32 R12, R13, 0x4, R4 ;  /* 0x000000040d0c7825 */ /* 0x000fe200078e0004 */
[----:B------:R-:W-:-:S03]  /*0d50*/  ISETP.NE.AND P1, PT, R6, UR5, PT ;  /* 0x0000000506007c0c */ /* 0x000fc6000bf25270 */
[----:B------:R-:W-:Y:S01]  /*0d60*/  IMAD.WIDE.U32 R14, R15, 0x4, R4 ;  /* 0x000000040f0e7825 */ /* 0x000fe200078e0004 */
[----:B------:R2:W-:Y:S04]  /*0d70*/  STG.E desc[UR12][R12.64], RZ ;  /* 0x000000ff0c007986 */ /* 0x0005e8000c10190c */
[----:B------:R2:W-:Y:S05]  /*0d80*/  STG.E desc[UR12][R14.64], RZ ;  /* 0x000000ff0e007986 */ /* 0x0005ea000c10190c */
[----:B------:R-:W-:Y:S05]  /*0d90*/  @P1 BRA `(.L_x_10) ;  /* 0xfffffffc00b41947 */ /* 0x000fea000383ffff */
[----:B------:R-:W-:-:S07]  /*0da0*/  MOV R6, UR5 ;  /* 0x0000000500067c02 */ /* 0x000fce0008000f00 */
.L_x_9:
[----:B------:R-:W-:-:S09]  /*0db0*/  UISETP.NE.AND UP1, UPT, UR7, URZ, UPT ;  /* 0x000000ff0700728c */ /* 0x000fd2000bf25270 */
[----:B------:R-:W-:Y:S05]  /*0dc0*/  BRA.U !UP1, `(.L_x_11) ;  /* 0x0000000109707547 */ /* 0x000fea000b800000 */
[----:B--2---:R-:W0:Y:S01]  /*0dd0*/  LDC R13, c[0x0][0x394] ;  /* 0x0000e500ff0d7b82 */ /* 0x004e220000000800 */
[----:B------:R-:W-:Y:S01]  /*0de0*/  UISETP.NE.AND UP1, UPT, UR7, 0x1, UPT ;  /* 0x000000010700788c */ /* 0x000fe2000bf25270 */
[----:B0-----:R-:W-:-:S08]  /*0df0*/  LOP3.LUT P1, RZ, R13, 0x1, RZ, 0xc0, !PT ;  /* 0x000000010dff7812 */ /* 0x001fd0000782c0ff */
[----:B------:R-:W-:Y:S05]  /*0e00*/  BRA.U !UP1, `(.L_x_12) ;  /* 0x0000000109387547 */ /* 0x000fea000b800000 */
[----:B------:R-:W0:Y:S01]  /*0e10*/  LDC R11, c[0x0][0x394] ;  /* 0x0000e500ff0b7b82 */ /* 0x000e220000000800 */
[C---:B------:R-:W-:Y:S02]  /*0e20*/  FSETP.GEU.AND P0, PT, R0.reuse, RZ, PT ;  /* 0x000000ff0000720b */ /* 0x040fe40003f0e000 */
[----:B------:R-:W-:Y:S02]  /*0e30*/  I2FP.F32.U32 R10, R6 ;  /* 0x00000006000a7245 */ /* 0x000fe40000201000 */
[----:B------:R-:W-:Y:S02]  /*0e40*/  FSEL R0, R0, RZ, P0 ;  /* 0x000000ff00007208 */ /* 0x000fe40000000000 */
[----:B------:R-:W-:Y:S01]  /*0e50*/  FSEL R7, R10, R7, !P0 ;  /* 0x000000070a077208 */ /* 0x000fe20004000000 */
[----:B------:R-:W1:Y:S01]  /*0e60*/  LDC.64 R8, c[0x0][0x398] ;  /* 0x0000e600ff087b82 */ /* 0x000e620000000a00 */
[----:B------:R-:W-:Y:S01]  /*0e70*/  FSEL R2, R3, R2, !P0 ;  /* 0x0000000203027208 */ /* 0x000fe20004000000 */
[C---:B0-----:R-:W-:Y:S01]  /*0e80*/  IMAD R5, R6.reuse, R11, UR4 ;  /* 0x0000000406057e24 */ /* 0x041fe2000f8e020b */
[----:B------:R-:W-:-:S04]  /*0e90*/  IADD3 R6, PT, PT, R6, 0x2, RZ ;  /* 0x0000000206067810 */ /* 0x000fc80007ffe0ff */
[C---:B------:R-:W-:Y:S01]  /*0ea0*/  IADD3 R11, PT, PT, R5.reuse, R11, RZ ;  /* 0x0000000b050b7210 */ /* 0x040fe20007ffe0ff */
[----:B-1----:R-:W-:-:S04]  /*0eb0*/  IMAD.WIDE.U32 R4, R5, 0x4, R8 ;  /* 0x0000000405047825 */ /* 0x002fc800078e0008 */
[----:B------:R-:W-:Y:S01]  /*0ec0*/  IMAD.WIDE.U32 R8, R11, 0x4, R8 ;  /* 0x000000040b087825 */ /* 0x000fe200078e0008 */
[----:B------:R0:W-:Y:S04]  /*0ed0*/  STG.E desc[UR12][R4.64], RZ ;  /* 0x000000ff04007986 */ /* 0x0001e8000c10190c */
[----:B------:R0:W-:Y:S02]  /*0ee0*/  STG.E desc[UR12][R8.64], RZ ;  /* 0x000000ff08007986 */ /* 0x0001e4000c10190c */
.L_x_12:
[----:B------:R-:W-:Y:S05]  /*0ef0*/  @!P1 BRA `(.L_x_11) ;  /* 0x0000000000249947 */ /* 0x000fea0003800000 */
[----:B0-----:R-:W0:Y:S01]  /*0f00*/  LDC.64 R4, c[0x0][0x398] ;  /* 0x0000e600ff047b82 */ /* 0x001e220000000a00 */
[----:B------:R-:W-:Y:S01]  /*0f10*/  IMAD R9, R6, R13, UR4 ;  /* 0x0000000406097e24 */ /* 0x000fe2000f8e020d */
[----:B------:R-:W-:Y:S02]  /*0f20*/  FSETP.GEU.AND P0, PT, R0, RZ, PT ;  /* 0x000000ff0000720b */ /* 0x000fe40003f0e000 */
[----:B------:R-:W-:Y:S02]  /*0f30*/  I2FP.F32.U32 R6, R6 ;  /* 0x0000000600067245 */ /* 0x000fe40000201000 */
[----:B------:R-:W-:Y:S02]  /*0f40*/  FSEL R2, R3, R2, !P0 ;  /* 0x0000000203027208 */ /* 0x000fe40004000000 */
[----:B------:R-:W-:Y:S02]  /*0f50*/  FSEL R7, R6, R7, !P0 ;  /* 0x0000000706077208 */ /* 0x000fe40004000000 */
[----:B------:R-:W-:Y:S01]  /*0f60*/  FSEL R0, R0, RZ, P0 ;  /* 0x000000ff00007208 */ /* 0x000fe20000000000 */
[----:B0-----:R-:W-:-:S05]  /*0f70*/  IMAD.WIDE.U32 R4, R9, 0x4, R4 ;  /* 0x0000000409047825 */ /* 0x001fca00078e0004 */
[----:B------:R1:W-:Y:S02]  /*0f80*/  STG.E desc[UR12][R4.64], RZ ;  /* 0x000000ff04007986 */ /* 0x0003e4000c10190c */
.L_x_11:
[----:B------:R-:W3:Y:S01]  /*0f90*/  LDCU UR6, c[0x0][0x394] ;  /* 0x00007280ff0677ac */ /* 0x000ee20008000800 */
[----:B------:R-:W-:-:S04]  /*0fa0*/  UIADD3 UR4, UPT, UPT, UR4, 0x1, URZ ;  /* 0x0000000104047890 */ /* 0x000fc8000fffe0ff */
[----:B---3--:R-:W-:-:S09]  /*0fb0*/  UISETP.NE.AND UP1, UPT, UR4, UR6, UPT ;  /* 0x000000060400728c */ /* 0x008fd2000bf25270 */
[----:B------:R-:W-:Y:S05]  /*0fc0*/  BRA.U UP1, `(.L_x_13) ;  /* 0xfffffffd01107547 */ /* 0x000fea000b83ffff */
.L_x_0:
[----:B------:R-:W-:-:S09]  /*0fd0*/  UISETP.GE.AND UP0, UPT, UR6, 0x1, UPT ;  /* 0x000000010600788c */ /* 0x000fd2000bf06270 */
[----:B------:R-:W-:Y:S05]  /*0fe0*/  BRA.U !UP0, `(.L_x_14) ;  /* 0x0000001108147547 */ /* 0x000fea000b800000 */
[----:B------:R-:W3:Y:S01]  /*0ff0*/  LDCU UR4, c[0x0][0x390] ;  /* 0x00007200ff0477ac */ /* 0x000ee20008000800 */
[----:B------:R-:W-:Y:S01]  /*1000*/  I2FP.F32.U32 R3, UR6 ;  /* 0x0000000600037c45 */ /* 0x000fe20008201000 */
[----:B---3--:R-:W-:-:S09]  /*1010*/  UISETP.GE.AND UP0, UPT, UR4, 0x1, UPT ;  /* 0x000000010400788c */ /* 0x008fd2000bf06270 */
[----:B------:R-:W-:Y:S05]  /*1020*/  BRA.U !UP0, `(.L_x_15) ;  /* 0x0000000908f47547 */ /* 0x000fea000b800000 */
[----:B------:R-:W-:Y:S02]  /*1030*/  ULOP3.LUT UR15, UR4, 0x7ffffff8, URZ, 0xc0, !UPT ;  /* 0x7ffffff8040f7892 */ /* 0x000fe4000f8ec0ff */
[----:B------:R-:W-:Y:S02]  /*1040*/  ULOP3.LUT UR14, UR4, 0x7, URZ, 0xc0, !UPT ;  /* 0x00000007040e7892 */ /* 0x000fe4000f8ec0ff */
[----:B------:R-:W-:Y:S02]  /*1050*/  ULOP3.LUT UR10, UR4, 0x3, URZ, 0xc0, !UPT ;  /* 0x00000003040a7892 */ /* 0x000fe4000f8ec0ff */
[----:B------:R-:W-:Y:S01]  /*1060*/  UIADD3 UR8, UPT, UPT, -UR15, URZ, URZ ;  /* 0x000000ff0f087290 */ /* 0x000fe2000fffe1ff */
[----:B------:R-:W-:-:S11]  /*1070*/  UMOV UR4, URZ ;  /* 0x000000ff00047c82 */ /* 0x000fd60008000000 */
.L_x_22:
[----:B------:R-:W3:Y:S01]  /*1080*/  LDCU UR9, c[0x0][0x390] ;  /* 0x00007200ff0977ac */ /* 0x000ee20008000800 */
[----:B01----:R-:W-:Y:S01]  /*1090*/  HFMA2 R4, -RZ, RZ, 0, 0 ;  /* 0x00000000ff047431 */ /* 0x003fe200000001ff */
[----:B------:R-:W-:Y:S01]  /*10a0*/  I2FP.F32.U32 R5, UR4 ;  /* 0x0000000400057c45 */ /* 0x000fe20008201000 */
[----:B------:R-:W0:Y:S01]  /*10b0*/  LDCU.64 UR6, c[0x0][0x380] ;  /* 0x00007000ff0677ac */ /* 0x000e220008000a00 */
[----:B---3--:R-:W-:-:S04]  /*10c0*/  UIMAD UR9, UR4, UR9, URZ ;  /* 0x00000009040972a4 */ /* 0x008fc8000f8e02ff */
[----:B0-----:R-:W-:-:S04]  /*10d0*/  UIMAD.WIDE.U32 UR6, UR9, 0x8, UR6 ;  /* 0x00000008090678a5 */ /* 0x001fc8000f8e0006 */
[----:B------:R-:W-:-:S04]  /*10e0*/  UIADD3 UR11, UP0, UPT, UR6, 0x20, URZ ;  /* 0x00000020060b7890 */ /* 0x000fc8000ff1e0ff */
[----:B------:R-:W-:-:S12]  /*10f0*/  UIADD3.X UR6, UPT, UPT, URZ, UR7, URZ, UP0, !UPT ;  /* 0x00000007ff067290 */ /* 0x000fd800087fe4ff */
.L_x_21:
[----:B------:R-:W0:Y:S01]  /*1100*/  LDCU UR7, c[0x0][0x390] ;  /* 0x00007200ff0777ac */ /* 0x000e220008000800 */
[----:B------:R-:W-:Y:S02]  /*1110*/  MOV R6, R7 ;  /* 0x0000000700067202 */ /* 0x000fe40000000f00 */
[----:B--2---:R-:W-:Y:S02]  /*1120*/  MOV R8, RZ ;  /* 0x000000ff00087202 */ /* 0x004fe40000000f00 */
[----:B------:R-:W-:Y:S01]  /*1130*/  MOV R18, RZ ;  /* 0x000000ff00127202 */ /* 0x000fe20000000f00 */
[----:B0-----:R-:W-:Y:S02]  /*1140*/  UISETP.GE.U32.AND UP0, UPT, UR7, 0x8, UPT ;  /* 0x000000080700788c */ /* 0x001fe4000bf06070 */
[----:B------:R-:W-:-:S07]  /*1150*/  IMAD R7, R4, UR7, RZ ;  /* 0x0000000704077c24 */ /* 0x000fce000f8e02ff */
[----:B------:R-:W-:Y:S05]  /*1160*/  BRA.U !UP0, `(.L_x_16) ;  /* 0x0000000108e07547 */ /* 0x000fea000b800000 */
[----:B------:R-:W0:Y:S01]  /*1170*/  LDC.64 R8, c[0x0][0x388] ;  /* 0x0000e200ff087b82 */ /* 0x000e220000000a00 */
[----:B------:R-:W-:Y:S01]  /*1180*/  MOV R22, UR11 ;  /* 0x0000000b00167c02 */ /* 0x000fe20008000f00 */
[----:B------:R-:W-:Y:S01]  /*1190*/  UMOV UR5, UR8 ;  /* 0x0000000800057c82 */ /* 0x000fe20008000000 */
[----:B------:R-:W-:Y:S01]  /*11a0*/  MOV R23, UR6 ;  /* 0x0000000600177c02 */ /* 0x000fe20008000f00 */
[----:B0-----:R-:W-:-:S03]  /*11b0*/  IMAD.WIDE.U32 R8, R7, 0x8, R8 ;  /* 0x0000000807087825 */ /* 0x001fc600078e0008 */
[----:B------:R-:W-:Y:S02]  /*11c0*/  IADD3 R26, P0, PT, R8, 0x20, RZ ;  /* 0x00000020081a7810 */ /* 0x000fe40007f1e0ff */
[----:B------:R-:W-:Y:S02]  /*11d0*/  MOV R8, RZ ;  /* 0x000000ff00087202 */ /* 0x000fe40000000f00 */
[----:B------:R-:W-:-:S09]  /*11e0*/  IADD3.X R27, PT, PT, RZ, R9, RZ, P0, !PT ;  /* 0x00000009ff1b7210 */ /* 0x000fd200007fe4ff */
.L_x_17:
[----:B------:R-:W2:Y:S04]  /*11f0*/  LDG.E.64 R18, desc[UR12][R22.64+-0x20] ;  /* 0xffffe00c16127981 */ /* 0x000ea8000c1e1b00 */
[----:B------:R-:W2:Y:S04]  /*1200*/  LDG.E.64 R20, desc[UR12][R26.64+-0x20] ;  /* 0xffffe00c1a147981 */ /* 0x000ea8000c1e1b00 */
[----:B------:R-:W3:Y:S04]  /*1210*/  LDG.E.64 R10, desc[UR12][R22.64+-0x18] ;  /* 0xffffe80c160a7981 */ /* 0x000ee8000c1e1b00 */
[----:B------:R-:W3:Y:S04]  /*1220*/  LDG.E.64 R12, desc[UR12][R26.64+-0x18] ;  /* 0xffffe80c1a0c7981 */ /* 0x000ee8000c1e1b00 */
[----:B------:R-:W4:Y:S04]  /*1230*/  LDG.E.64 R14, desc[UR12][R22.64+-0x10] ;  /* 0xfffff00c160e7981 */ /* 0x000f28000c1e1b00 */
[----:B------:R-:W4:Y:S01]  /*1240*/  LDG.E.64 R16, desc[UR12][R26.64+-0x10] ;  /* 0xfffff00c1a107981 */ /* 0x000f22000c1e1b00 */
[----:B--2---:R-:W-:-:S04]  /*1250*/  FMUL R9, R19, R21 ;  /* 0x0000001513097220 */ /* 0x004fc80000400000 */
[----:B------:R-:W-:Y:S02]  /*1260*/  FFMA R9, R18, R20, -R9 ;  /* 0x0000001412097223 */ /* 0x000fe40000000809 */
[----:B------:R-:W2:Y:S01]  /*1270*/  LDG.E.64 R18, desc[UR12][R22.64+-0x8] ;  /* 0xfffff80c16127981 */ /* 0x000ea2000c1e1b00 */
[----:B---3--:R-:W-:-:S03]  /*1280*/  FMUL R11, R11, R13 ;  /* 0x0000000d0b0b7220 */ /* 0x008fc60000400000 */
[----:B------:R-:W2:Y:S01]  /*1290*/  LDG.E.64 R20, desc[UR12][R26.64+-0x8] ;  /* 0xfffff80c1a147981 */ /* 0x000ea2000c1e1b00 */
[----:B------:R-:W-:-:S03]  /*12a0*/  FFMA R24, R10, R12, -R11 ;  /* 0x0000000c0a187223 */ /* 0x000fc6000000080b */
[----:B------:R-:W3:Y:S04]  /*12b0*/  LDG.E.64 R10, desc[UR12][R22.64] ;  /* 0x0000000c160a7981 */ /* 0x000ee8000c1e1b00 */
[----:B------:R-:W3:Y:S01]  /*12c0*/  LDG.E.64 R12, desc[UR12][R26.64] ;  /* 0x0000000c1a0c7981 */ /* 0x000ee2000c1e1b00 */
[----:B------:R-:W-:Y:S01]  /*12d0*/  FADD R9, R9, R8 ;  /* 0x0000000809097221 */ /* 0x000fe20000000000 */
[----:B----4-:R-:W-:-:S03]  /*12e0*/  FMUL R15, R15, R17 ;  /* 0x000000110f0f7220 */ /* 0x010fc60000400000 */
[----:B------:R-:W-:Y:S01]  /*12f0*/  FADD R24, R9, R24 ;  /* 0x0000001809187221 */ /* 0x000fe20000000000 */
[----:B------:R-:W-:Y:S01]  /*1300*/  FFMA R25, R14, R16, -R15 ;  /* 0x000000100e197223 */ /* 0x000fe2000000080f */
[----:B------:R-:W4:Y:S04]  /*1310*/  LDG.E.64 R8, desc[UR12][R26.64+0x8] ;  /* 0x0000080c1a087981 */ /* 0x000f28000c1e1b00 */
[----:B------:R-:W4:Y:S04]  /*1320*/  LDG.E.64 R14, desc[UR12][R22.64+0x8] ;  /* 0x0000080c160e7981 */ /* 0x000f28000c1e1b00 */
[----:B------:R-:W5:Y:S01]  /*1330*/  LDG.E.64 R16, desc[UR12][R22.64+0x10] ;  /* 0x0000100c16107981 */ /* 0x000f62000c1e1b00 */
[----:B--2---:R-:W-:-:S04]  /*1340*/  FMUL R19, R19, R21 ;  /* 0x0000001513137220 */ /* 0x004fc80000400000 */
[----:B------:R-:W-:Y:S02]  /*1350*/  FFMA R20, R18, R20, -R19 ;  /* 0x0000001412147223 */ /* 0x000fe40000000813 */
[----:B------:R-:W5:Y:S01]  /*1360*/  LDG.E.64 R18, desc[UR12][R26.64+0x10] ;  /* 0x0000100c1a127981 */ /* 0x000f62000c1e1b00 */
[----:B---3--:R-:W-:-:S04]  /*1370*/  FMUL R11, R11, R13 ;  /* 0x0000000d0b0b7220 */ /* 0x008fc80000400000 */
[----:B------:R-:W-:Y:S02]  /*1380*/  FFMA R21, R10, R12, -R11 ;  /* 0x0000000c0a157223 */ /* 0x000fe4000000080b */
[----:B------:R0:W2:Y:S04]  /*1390*/  LDG.E.64 R10, desc[UR12][R22.64+0x18] ;  /* 0x0000180c160a7981 */ /* 0x0000a8000c1e1b00 */
[----:B------:R1:W2:Y:S01]  /*13a0*/  LDG.E.64 R12, desc[UR12][R26.64+0x18] ;  /* 0x0000180c1a0c7981 */ /* 0x0002a2000c1e1b00 */
[----:B------:R-:W-:Y:S01]  /*13b0*/  FADD R25, R24, R25 ;  /* 0x0000001918197221 */ /* 0x000fe20000000000 */
[----:B----4-:R-:W-:Y:S01]  /*13c0*/  FMUL R9, R15, R9 ;  /* 0x000000090f097220 */ /* 0x010fe20000400000 */
[----:B------:R-:W-:Y:S02]  /*13d0*/  UIADD3 UR5, UPT, UPT, UR5, 0x8, URZ ;  /* 0x0000000805057890 */ /* 0x000fe4000fffe0ff */
[----:B------:R-:W-:Y:S01]  /*13e0*/  FADD R20, R25, R20 ;  /* 0x0000001419147221 */ /* 0x000fe20000000000 */
[----:B------:R-:W-:Y:S01]  /*13f0*/  FFMA R9, R14, R8, -R9 ;  /* 0x000000080e097223 */ /* 0x000fe20000000809 */
[----:B------:R-:W-:-:S02]  /*1400*/  UISETP.NE.AND UP0, UPT, UR5, URZ, UPT ;  /* 0x000000ff0500728c */ /* 0x000fc4000bf05270 */
[----:B------:R-:W-:-:S04]  /*1410*/  FADD R20, R20, R21 ;  /* 0x0000001514147221 */ /* 0x000fc80000000000 */
[----:B------:R-:W-:Y:S01]  /*1420*/  FADD R9, R20, R9 ;  /* 0x0000000914097221 */ /* 0x000fe20000000000 */
[----:B0-----:R-:W-:Y:S02]  /*1430*/  IADD3 R22, P0, PT, R22, 0x40, RZ ;  /* 0x0000004016167810 */ /* 0x001fe40007f1e0ff */
[----:B-1----:R-:W-:Y:S02]  /*1440*/  IADD3 R26, P1, PT, R26, 0x40, RZ ;  /* 0x000000401a1a7810 */ /* 0x002fe40007f3e0ff */
[----:B------:R-:W-:Y:S02]  /*1450*/  IADD3.X R23, PT, PT, RZ, R23, RZ, P0, !PT ;  /* 0x00000017ff177210 */ /* 0x000fe400007fe4ff */
[----:B------:R-:W-:Y:S01]  /*1460*/  IADD3.X R27, PT, PT, RZ, R27, RZ, P1, !PT ;  /* 0x0000001bff1b7210 */ /* 0x000fe20000ffe4ff */
[----:B-----5:R-:W-:-:S04]  /*1470*/  FMUL R17, R17, R19 ;  /* 0x0000001311117220 */ /* 0x020fc80000400000 */
[----:B------:R-:W-:-:S04]  /*1480*/  FFMA R16, R16, R18, -R17 ;  /* 0x0000001210107223 */ /* 0x000fc80000000811 */
[----:B------:R-:W-:Y:S01]  /*1490*/  FADD R9, R9, R16 ;  /* 0x0000001009097221 */ /* 0x000fe20000000000 */
[----:B--2---:R-:W-:-:S04]  /*14a0*/  FMUL R11, R11, R13 ;  /* 0x0000000d0b0b7220 */ /* 0x004fc80000400000 */
[----:B------:R-:W-:-:S04]  /*14b0*/  FFMA R10, R10, R12, -R11 ;  /* 0x0000000c0a0a7223 */ /* 0x000fc8000000080b */
[----:B------:R-:W-:Y:S01]  /*14c0*/  FADD R8, R9, R10 ;  /* 0x0000000a09087221 */ /* 0x000fe20000000000 */
[----:B------:R-:W-:Y:S06]  /*14d0*/  BRA.U UP0, `(.L_x_17) ;  /* 0xfffffffd00447547 */ /* 0x000fec000b83ffff */
[----:B------:R-:W-:-:S07]  /*14e0*/  MOV R18, UR15 ;  /* 0x0000000f00127c02 */ /* 0x000fce0008000f00 */
.L_x_16:
[----:B------:R-:W-:-:S09]  /*14f0*/  UISETP.NE.AND UP0, UPT, UR14, URZ, UPT ;  /* 0x000000ff0e00728c */ /* 0x000fd2000bf05270 */
[----:B------:R-:W-:Y:S05]  /*1500*/  BRA.U !UP0, `(.L_x_18) ;  /* 0x0000000508707547 */ /* 0x000fea000b800000 */
[----:B------:R-:W-:Y:S02]  /*1510*/  UIADD3 UR5, UPT, UPT, UR14, -0x1, URZ ;  /* 0xffffffff0e057890 */ /* 0x000fe4000fffe0ff */
[----:B------:R-:W-:Y:S02]  /*1520*/  UISETP.NE.AND UP1, UPT, UR10, URZ, UPT ;  /* 0x000000ff0a00728c */ /* 0x000fe4000bf25270 */
[----:B------:R-:W-:-:S09]  /*1530*/  UISETP.GE.U32.AND UP0, UPT, UR5, 0x3, UPT ;  /* 0x000000030500788c */ /* 0x000fd2000bf06070 */
[----:B------:R-:W-:Y:S05]  /*1540*/  BRA.U !UP0, `(.L_x_19) ;  /* 0x0000000108ac7547 */ /* 0x000fea000b800000 */
[----:B------:R-:W0:Y:S01]  /*1550*/  LDC.64 R16, c[0x0][0x380] ;  /* 0x0000e000ff107b82 */ /* 0x000e220000000a00 */
[C---:B------:R-:W-:Y:S02]  /*1560*/  IADD3 R21, PT, PT, R18.reuse, UR9, RZ ;  /* 0x0000000912157c10 */ /* 0x040fe4000fffe0ff */
[----:B------:R-:W-:Y:S02]  /*1570*/  IADD3 R19, P0, PT, R18, UR9, RZ ;  /* 0x0000000912137c10 */ /* 0x000fe4000ff1e0ff */
[----:B------:R-:W-:Y:S02]  /*1580*/  IADD3 R9, P1, PT, R7, R18, RZ ;  /* 0x0000001207097210 */ /* 0x000fe40007f3e0ff */
[----:B------:R-:W-:Y:S01]  /*1590*/  IADD3.X R22, PT, PT, RZ, RZ, RZ, P0, !PT ;  /* 0x000000ffff167210 */ /* 0x000fe200007fe4ff */
[----:B------:R-:W1:Y:S01]  /*15a0*/  LDC.64 R10, c[0x0][0x388] ;  /* 0x0000e200ff0a7b82 */ /* 0x000e620000000a00 */
[----:B------:R-:W-:-:S07]  /*15b0*/  IADD3.X R20, PT, PT, RZ, RZ, RZ, P1, !PT ;  /* 0x000000ffff147210 */ /* 0x000fce0000ffe4ff */
[----:B------:R-:W2:Y:S08]  /*15c0*/  LDC.64 R14, c[0x0][0x380] ;  /* 0x0000e000ff0e7b82 */ /* 0x000eb00000000a00 */
[----:B------:R-:W3:Y:S01]  /*15d0*/  LDC.64 R12, c[0x0][0x388] ;  /* 0x0000e200ff0c7b82 */ /* 0x000ee20000000a00 */
[----:B0-----:R-:W-:Y:S01]  /*15e0*/  IMAD.WIDE.U32 R16, R21, 0x8, R16 ;  /* 0x0000000815107825 */ /* 0x001fe200078e0010 */
[----:B------:R-:W-:-:S05]  /*15f0*/  IADD3 R21, PT, PT, R7, R18, RZ ;  /* 0x0000001207157210 */ /* 0x000fca0007ffe0ff */
        /* <DEDUP_REMOVED lines=19> */
[----:B------:R-:W-:Y:S01]  /*1730*/  IADD3 R18, PT, PT, R18, 0x4, RZ ;  /* 0x0000000412127810 */ /* 0x000fe20007ffe0ff */
[----:B----4-:R-:W-:-:S04]  /*1740*/  FMUL R11, R17, R11 ;  /* 0x0000000b110b7220 */ /* 0x010fc80000400000 */
[----:B------:R-:W-:-:S04]  /*1750*/  FFMA R11, R16, R10, -R11 ;  /* 0x0000000a100b7223 */ /* 0x000fc8000000080b */
[----:B------:R-:W-:Y:S01]  /*1760*/  FADD R11, R8, R11 ;  /* 0x0000000b080b7221 */ /* 0x000fe20000000000 */
[----:B--2---:R-:W-:-:S04]  /*1770*/  FMUL R26, R26, R21 ;  /* 0x000000151a1a7220 */ /* 0x004fc80000400000 */
[----:B---3--:R-:W-:Y:S01]  /*1780*/  FFMA R24, R23, R24, -R26 ;  /* 0x0000001817187223 */ /* 0x008fe2000000081a */
[----:B-----5:R-:W-:-:S03]  /*1790*/  FMUL R9, R22, R9 ;  /* 0x0000000916097220 */ /* 0x020fc60000400000 */
[----:B------:R-:W-:Y:S01]  /*17a0*/  FADD R11, R11, R24 ;  /* 0x000000180b0b7221 */ /* 0x000fe20000000000 */
[----:B------:R-:W-:Y:S01]  /*17b0*/  FMUL R28, R28, R25 ;  /* 0x000000191c1c7220 */ /* 0x000fe20000400000 */
[----:B------:R-:W-:-:S04]  /*17c0*/  FFMA R20, R20, R27, -R9 ;  /* 0x0000001b14147223 */ /* 0x000fc80000000809 */
[----:B------:R-:W-:Y:S01]  /*17d0*/  FADD R11, R11, R20 ;  /* 0x000000140b0b7221 */ /* 0x000fe20000000000 */
[----:B------:R-:W-:-:S04]  /*17e0*/  FFMA R28, R19, R29, -R28 ;  /* 0x0000001d131c7223 */ /* 0x000fc8000000081c */
[----:B------:R-:W-:-:S07]  /*17f0*/  FADD R8, R11, R28 ;  /* 0x0000001c0b087221 */ /* 0x000fce0000000000 */
.L_x_19:
[----:B------:R-:W-:Y:S05]  /*1800*/  BRA.U !UP1, `(.L_x_18) ;  /* 0x0000000109b07547 */ /* 0x000fea000b800000 */
[----:B------:R-:W-:Y:S02]  /*1810*/  UISETP.NE.AND UP0, UPT, UR10, 0x1, UPT ;  /* 0x000000010a00788c */ /* 0x000fe4000bf05270 */
[----:B------:R-:W-:-:S07]  /*1820*/  ULOP3.LUT UP1, URZ, UR7, 0x1, URZ, 0xc0, !UPT ;  /* 0x0000000107ff7892 */ /* 0x000fce000f82c0ff */
        /* <DEDUP_REMOVED lines=23> */
[----:B------:R-:W-:Y:S01]  /*19a0*/  IADD3 R18, PT, PT, R18, 0x2, RZ ;  /* 0x0000000212127810 */ /* 0x000fe20007ffe0ff */
[----:B----4-:R-:W-:-:S04]  /*19b0*/  FMUL R9, R15, R17 ;  /* 0x000000110f097220 */ /* 0x010fc80000400000 */
[----:B------:R-:W-:-:S04]  /*19c0*/  FFMA R9, R14, R16, -R9 ;  /* 0x000000100e097223 */ /* 0x000fc80000000809 */
[----:B------:R-:W-:Y:S01]  /*19d0*/  FADD R8, R8, R9 ;  /* 0x0000000908087221 */ /* 0x000fe20000000000 */
[----:B--2---:R-:W-:-:S04]  /*19e0*/  FMUL R22, R21, R22 ;  /* 0x0000001615167220 */ /* 0x004fc80000400000 */
[----:B---3--:R-:W-:-:S04]  /*19f0*/  FFMA R19, R19, R20, -R22 ;  /* 0x0000001413137223 */ /* 0x008fc80000000816 */
[----:B------:R-:W-:-:S07]  /*1a00*/  FADD R8, R8, R19 ;  /* 0x0000001308087221 */ /* 0x000fce0000000000 */
.L_x_20:
[----:B------:R-:W-:Y:S05]  /*1a10*/  BRA.U !UP1, `(.L_x_18) ;  /* 0x00000001092c7547 */ /* 0x000fea000b800000 */
[----:B------:R-:W0:Y:S01]  /*1a20*/  LDC.64 R10, c[0x0][0x380] ;  /* 0x0000e000ff0a7b82 */ /* 0x000e220000000a00 */
[----:B------:R-:W-:Y:S02]  /*1a30*/  IADD3 R9, PT, PT, R18, UR9, RZ ;  /* 0x0000000912097c10 */ /* 0x000fe4000fffe0ff */
[----:B------:R-:W-:-:S05]  /*1a40*/  IADD3 R7, PT, PT, R7, R18, RZ ;  /* 0x0000001207077210 */ /* 0x000fca0007ffe0ff */
[----:B------:R-:W1:Y:S01]  /*1a50*/  LDC.64 R12, c[0x0][0x388] ;  /* 0x0000e200ff0c7b82 */ /* 0x000e620000000a00 */
[----:B0-----:R-:W-:-:S06]  /*1a60*/  IMAD.WIDE.U32 R10, R9, 0x8, R10 ;  /* 0x00000008090a7825 */ /* 0x001fcc00078e000a */
[----:B------:R-:W2:Y:S01]  /*1a70*/  LDG.E.64 R10, desc[UR12][R10.64] ;  /* 0x0000000c0a0a7981 */ /* 0x000ea2000c1e1b00 */
[----:B-1----:R-:W-:-:S06]  /*1a80*/  IMAD.WIDE.U32 R12, R7, 0x8, R12 ;  /* 0x00000008070c7825 */ /* 0x002fcc00078e000c */
[----:B------:R-:W2:Y:S02]  /*1a90*/  LDG.E.64 R12, desc[UR12][R12.64] ;  /* 0x0000000c0c0c7981 */ /* 0x000ea4000c1e1b00 */
[----:B--2---:R-:W-:-:S04]  /*1aa0*/  FMUL R7, R11, R13 ;  /* 0x0000000d0b077220 */ /* 0x004fc80000400000 */
[----:B------:R-:W-:-:S04]  /*1ab0*/  FFMA R7, R10, R12, -R7 ;  /* 0x0000000c0a077223 */ /* 0x000fc80000000807 */
[----:B------:R-:W-:-:S07]  /*1ac0*/  FADD R8, R8, R7 ;  /* 0x0000000708087221 */ /* 0x000fce0000000000 */
.L_x_18:
[----:B------:R-:W0:Y:S01]  /*1ad0*/  LDC R15, c[0x0][0x394] ;  /* 0x0000e500ff0f7b82 */ /* 0x000e220000000800 */
[----:B------:R-:W-:-:S05]  /*1ae0*/  FADD R13, R8, R8 ;  /* 0x00000008080d7221 */ /* 0x000fca0000000000 */
[CC--:B------:R-:W-:Y:S02]  /*1af0*/  FSETP.GT.AND P0, PT, R13.reuse, R0.reuse, PT ;  /* 0x000000000d00720b */ /* 0x0c0fe40003f04000 */
[----:B------:R-:W1:Y:S02]  /*1b00*/  LDC.64 R10, c[0x0][0x3a0] ;  /* 0x0000e800ff0a7b82 */ /* 0x000e640000000a00 */
[----:B------:R-:W-:Y:S02]  /*1b10*/  FSEL R0, R13, R0, P0 ;  /* 0x000000000d007208 */ /* 0x000fe40000000000 */
[----:B------:R-:W-:Y:S01]  /*1b20*/  FSEL R2, R5, R2, P0 ;  /* 0x0000000205027208 */ /* 0x000fe20000000000 */
[----:B0-----:R-:W-:-:S04]  /*1b30*/  IMAD R9, R4, R15, UR4 ;  /* 0x0000000404097e24 */ /* 0x001fc8000f8e020f */
[----:B-1----:R-:W-:Y:S01]  /*1b40*/  IMAD.WIDE.U32 R8, R9, 0x4, R10 ;  /* 0x0000000409087825 */ /* 0x002fe200078e000a */
[----:B------:R-:W-:Y:S02]  /*1b50*/  I2FP.F32.U32 R10, R4 ;  /* 0x00000004000a7245 */ /* 0x000fe40000201000 */
[----:B------:R-:W-:Y:S02]  /*1b60*/  IADD3 R4, PT, PT, R4, 0x1, RZ ;  /* 0x0000000104047810 */ /* 0x000fe40007ffe0ff */
[----:B------:R0:W-:Y:S01]  /*1b70*/  STG.E desc[UR12][R8.64], R13 ;  /* 0x0000000d08007986 */ /* 0x0001e2000c10190c */
[----:B------:R-:W-:Y:S01]  /*1b80*/  @P0 FADD R6, R3, R10 ;  /* 0x0000000a03060221 */ /* 0x000fe20000000000 */
[----:B------:R-:W-:-:S04]  /*1b90*/  ISETP.NE.AND P1, PT, R4, R15, PT ;  /* 0x0000000f0400720c */ /* 0x000fc80003f25270 */
[----:B------:R-:W-:-:S09]  /*1ba0*/  MOV R7, R6 ;  /* 0x0000000600077202 */ /* 0x000fd20000000f00 */
[----:B0-----:R-:W-:Y:S05]  /*1bb0*/  @P1 BRA `(.L_x_21) ;  /* 0xfffffff400501947 */ /* 0x001fea000383ffff */
[----:B------:R-:W-:-:S06]  /*1bc0*/  UIADD3 UR4, UPT, UPT, UR4, 0x1, URZ ;  /* 0x0000000104047890 */ /* 0x000fcc000fffe0ff */
[----:B------:R-:W-:-:S13]  /*1bd0*/  ISETP.NE.AND P0, PT, R15, UR4, PT ;  /* 0x000000040f007c0c */ /* 0x000fda000bf05270 */
[----:B------:R-:W-:Y:S05]  /*1be0*/  @!P0 BRA `(.L_x_14) ;  /* 0x0000000400148947 */ /* 0x000fea0003800000 */
[----:B------:R-:W-:Y:S05]  /*1bf0*/  BRA `(.L_x_22) ;  /* 0xfffffff400207947 */ /* 0x000fea000383ffff */
.L_x_15:
[----:B------:R-:W-:Y:S02]  /*1c00*/  UIADD3 UR4, UPT, UPT, UR6, -0x1, URZ ;  /* 0xffffffff06047890 */ /* 0x000fe4000fffe0ff */
[----:B------:R-:W-:Y:S02]  /*1c10*/  ULOP3.LUT UR5, UR6, 0x3, URZ, 0xc0, !UPT ;  /* 0x0000000306057892 */ /* 0x000fe4000f8ec0ff */
[----:B------:R-:W-:Y:S02]  /*1c20*/  UISETP.GE.U32.AND UP0, UPT, UR4, 0x3, UPT ;  /* 0x000000030400788c */ /* 0x000fe4000bf06070 */
[----:B------:R-:W-:Y:S01]  /*1c30*/  ULOP3.LUT UR6, UR6, 0x7ffffffc, URZ, 0xc0, !UPT ;  /* 0x7ffffffc06067892 */ /* 0x000fe2000f8ec0ff */
[----:B------:R-:W-:-:S11]  /*1c40*/  UMOV UR4, URZ ;  /* 0x000000ff00047c82 */ /* 0x000fd60008000000 */
.L_x_27:
[----:B01----:R-:W-:Y:S01]  /*1c50*/  HFMA2 R4, -RZ, RZ, 0, 0 ;  /* 0x00000000ff047431 */ /* 0x003fe200000001ff */
[----:B------:R-:W-:Y:S01]  /*1c60*/  I2FP.F32.U32 R5, UR4 ;  /* 0x0000000400057c45 */ /* 0x000fe20008201000 */
[----:B--2---:R-:W-:Y:S06]  /*1c70*/  BRA.U !UP0, `(.L_x_23) ;  /* 0x0000000108607547 */ /* 0x004fec000b800000 */
[----:B------:R-:W0:Y:S01]  /*1c80*/  LDC R18, c[0x0][0x394] ;  /* 0x0000e500ff127b82 */ /* 0x000e220000000800 */
[----:B------:R-:W-:-:S07]  /*1c90*/  MOV R4, RZ ;  /* 0x000000ff00047202 */ /* 0x000fce0000000f00 */
[----:B--2---:R-:W1:Y:S02]  /*1ca0*/  LDC.64 R8, c[0x0][0x3a0] ;  /* 0x0000e800ff087b82 */ /* 0x004e640000000a00 */
.L_x_24:
[C---:B0-2---:R-:W-:Y:S01]  /*1cb0*/  IMAD R11, R4.reuse, R18, UR4 ;  /* 0x00000004040b7e24 */ /* 0x045fe2000f8e0212 */
[----:B------:R-:W-:Y:S02]  /*1cc0*/  I2FP.F32.U32 R6, R4 ;  /* 0x0000000400067245 */ /* 0x000fe40000201000 */
[----:B------:R-:W-:Y:S02]  /*1cd0*/  IADD3 R4, PT, PT, R4, 0x4, RZ ;  /* 0x0000000404047810 */ /* 0x000fe40007ffe0ff */
[CC--:B------:R-:W-:Y:S01]  /*1ce0*/  IADD3 R13, PT, PT, R11.reuse, R18.reuse, RZ ;  /* 0x000000120b0d7210 */ /* 0x0c0fe20007ffe0ff */
[--C-:B-1----:R-:W-:Y:S01]  /*1cf0*/  IMAD.WIDE.U32 R10, R11, 0x4, R8.reuse ;  /* 0x000000040b0a7825 */ /* 0x102fe200078e0008 */
[----:B------:R-:W-:Y:S02]  /*1d00*/  ISETP.NE.AND P0, PT, R4, UR6, PT ;  /* 0x0000000604007c0c */ /* 0x000fe4000bf05270 */
[CC--:B------:R-:W-:Y:S01]  /*1d10*/  IADD3 R15, PT, PT, R13.reuse, R18.reuse, RZ ;  /* 0x000000120d0f7210 */ /* 0x0c0fe20007ffe0ff */
[--C-:B------:R-:W-:Y:S01]  /*1d20*/  IMAD.WIDE.U32 R12, R13, 0x4, R8.reuse ;  /* 0x000000040d0c7825 */ /* 0x100fe200078e0008 */
[C---:B------:R-:W-:Y:S01]  /*1d30*/  FSETP.GEU.AND P1, PT, R0.reuse, RZ, PT ;  /* 0x000000ff0000720b */ /* 0x040fe20003f2e000 */
[----:B------:R2:W-:Y:S01]  /*1d40*/  STG.E desc[UR12][R10.64], RZ ;  /* 0x000000ff0a007986 */ /* 0x0005e2000c10190c */
[C---:B------:R-:W-:Y:S01]  /*1d50*/  IADD3 R17, PT, PT, R15.reuse, R18, RZ ;  /* 0x000000120f117210 */ /* 0x040fe20007ffe0ff */
[--C-:B------:R-:W-:Y:S01]  /*1d60*/  IMAD.WIDE.U32 R14, R15, 0x4, R8.reuse ;  /* 0x000000040f0e7825 */ /* 0x100fe200078e0008 */
[----:B------:R-:W-:Y:S01]  /*1d70*/  FSEL R0, R0, RZ, P1 ;  /* 0x000000ff00007208 */ /* 0x000fe20000800000 */
[----:B------:R2:W-:Y:S01]  /*1d80*/  STG.E desc[UR12][R12.64], RZ ;  /* 0x000000ff0c007986 */ /* 0x0005e2000c10190c */
[----:B------:R-:W-:Y:S01]  /*1d90*/  FSEL R2, R5, R2, !P1 ;  /* 0x0000000205027208 */ /* 0x000fe20004800000 */
[----:B------:R-:W-:-:S02]  /*1da0*/  IMAD.WIDE.U32 R16, R17, 0x4, R8 ;  /* 0x0000000411107825 */ /* 0x000fc400078e0008 */
[----:B------:R2:W-:Y:S04]  /*1db0*/  STG.E desc[UR12][R14.64], RZ ;  /* 0x000000ff0e007986 */ /* 0x0005e8000c10190c */
[----:B------:R2:W-:Y:S01]  /*1dc0*/  STG.E desc[UR12][R16.64], RZ ;  /* 0x000000ff10007986 */ /* 0x0005e2000c10190c */
[----:B------:R-:W-:Y:S01]  /*1dd0*/  @!P1 FADD R7, R3, R6 ;  /* 0x0000000603079221 */ /* 0x000fe20000000000 */
[----:B------:R-:W-:Y:S06]  /*1de0*/  @P0 BRA `(.L_x_24) ;  /* 0xfffffffc00b00947 */ /* 0x000fec000383ffff */
[----:B------:R-:W-:-:S07]  /*1df0*/  MOV R4, UR6 ;  /* 0x0000000600047c02 */ /* 0x000fce0008000f00 */
.L_x_23:
[----:B------:R-:W-:-:S09]  /*1e00*/  UISETP.NE.AND UP1, UPT, UR5, URZ, UPT ;  /* 0x000000ff0500728c */ /* 0x000fd2000bf25270 */
[----:B------:R-:W-:Y:S05]  /*1e10*/  BRA.U !UP1, `(.L_x_25) ;  /* 0x0000000109787547 */ /* 0x000fea000b800000 */
[----:B--2---:R-:W0:Y:S01]  /*1e20*/  LDC R15, c[0x0][0x394] ;  /* 0x0000e500ff0f7b82 */ /* 0x004e220000000800 */
[----:B------:R-:W-:Y:S01]  /*1e30*/  UISETP.NE.AND UP1, UPT, UR5, 0x1, UPT ;  /* 0x000000010500788c */ /* 0x000fe2000bf25270 */
[----:B0-----:R-:W-:-:S08]  /*1e40*/  LOP3.LUT P1, RZ, R15, 0x1, RZ, 0xc0, !PT ;  /* 0x000000010fff7812 */ /* 0x001fd0000782c0ff */
[----:B------:R-:W-:Y:S05]  /*1e50*/  BRA.U !UP1, `(.L_x_26) ;  /* 0x00000001093c7547 */ /* 0x000fea000b800000 */
[----:B------:R-:W0:Y:S01]  /*1e60*/  LDC R13, c[0x0][0x394] ;  /* 0x0000e500ff0d7b82 */ /* 0x000e220000000800 */
[----:B------:R-:W-:Y:S02]  /*1e70*/  I2FP.F32.U32 R6, R4 ;  /* 0x0000000400067245 */ /* 0x000fe40000201000 */
[----:B------:R-:W-:-:S03]  /*1e80*/  FSETP.GEU.AND P0, PT, R0, RZ, PT ;  /* 0x000000ff0000720b */ /* 0x000fc60003f0e000 */
[----:B------:R-:W-:Y:S01]  /*1e90*/  FADD R6, R3, R6 ;  /* 0x0000000603067221 */ /* 0x000fe20000000000 */
[----:B------:R-:W-:Y:S01]  /*1ea0*/  FSEL R0, R0, RZ, P0 ;  /* 0x000000ff00007208 */ /* 0x000fe20000000000 */
[----:B------:R-:W1:Y:S01]  /*1eb0*/  LDC.64 R10, c[0x0][0x3a0] ;  /* 0x0000e800ff0a7b82 */ /* 0x000e620000000a00 */
[----:B------:R-:W-:Y:S02]  /*1ec0*/  FSEL R2, R5, R2, !P0 ;  /* 0x0000000205027208 */ /* 0x000fe40004000000 */
        /* <DEDUP_REMOVED lines=8> */
.L_x_26:
[----:B------:R-:W-:Y:S05]  /*1f50*/  @!P1 BRA `(.L_x_25) ;  /* 0x0000000000289947 */ /* 0x000fea0003800000 */
[----:B0-----:R-:W0:Y:S01]  /*1f60*/  LDC.64 R8, c[0x0][0x3a0] ;  /* 0x0000e800ff087b82 */ /* 0x001e220000000a00 */
[----:B------:R-:W-:Y:S01]  /*1f70*/  IMAD R11, R4, R15, UR4 ;  /* 0x00000004040b7e24 */ /* 0x000fe2000f8e020f */
[----:B------:R-:W-:Y:S02]  /*1f80*/  I2FP.F32.U32 R4, R4 ;  /* 0x0000000400047245 */ /* 0x000fe40000201000 */
[----:B------:R-:W-:-:S03]  /*1f90*/  FSETP.GEU.AND P0, PT, R0, RZ, PT ;  /* 0x000000ff0000720b */ /* 0x000fc60003f0e000 */
[----:B------:R-:W-:Y:S01]  /*1fa0*/  FADD R4, R3, R4 ;  /* 0x0000000403047221 */ /* 0x000fe20000000000 */
[----:B------:R-:W-:Y:S02]  /*1fb0*/  FSEL R2, R5, R2, !P0 ;  /* 0x0000000205027208 */ /* 0x000fe40004000000 */
[----:B------:R-:W-:Y:S02]  /*1fc0*/  FSEL R0, R0, RZ, P0 ;  /* 0x000000ff00007208 */ /* 0x000fe40000000000 */
[----:B------:R-:W-:Y:S01]  /*1fd0*/  FSEL R7, R4, R7, !P0 ;  /* 0x0000000704077208 */ /* 0x000fe20004000000 */
[----:B0-----:R-:W-:-:S05]  /*1fe0*/  IMAD.WIDE.U32 R8, R11, 0x4, R8 ;  /* 0x000000040b087825 */ /* 0x001fca00078e0008 */
[----:B------:R1:W-:Y:S02]  /*1ff0*/  STG.E desc[UR12][R8.64], RZ ;  /* 0x000000ff08007986 */ /* 0x0003e4000c10190c */
.L_x_25:
[----:B------:R-:W3:Y:S01]  /*2000*/  LDCU UR7, c[0x0][0x394] ;  /* 0x00007280ff0777ac */ /* 0x000ee20008000800 */
[----:B------:R-:W-:-:S04]  /*2010*/  UIADD3 UR4, UPT, UPT, UR4, 0x1, URZ ;  /* 0x0000000104047890 */ /* 0x000fc8000fffe0ff */
[----:B---3--:R-:W-:-:S09]  /*2020*/  UISETP.NE.AND UP1, UPT, UR4, UR7, UPT ;  /* 0x000000070400728c */ /* 0x008fd2000bf25270 */
[----:B------:R-:W-:Y:S05]  /*2030*/  BRA.U UP1, `(.L_x_27) ;  /* 0xfffffffd01047547 */ /* 0x000fea000b83ffff */
.L_x_14:
[----:B01----:R-:W0:Y:S01]  /*2040*/  LDC.64 R4, c[0x0][0x3a8] ;  /* 0x0000ea00ff047b82 */ /* 0x003e220000000a00 */
[----:B------:R-:W-:Y:S01]  /*2050*/  FADD R3, R2, 1 ;  /* 0x3f80000002037421 */ /* 0x000fe20000000000 */
[----:B------:R-:W-:-:S06]  /*2060*/  FADD R7, R7, 1 ;  /* 0x3f80000007077421 */ /* 0x000fcc0000000000 */
[----:B--2---:R-:W1:Y:S08]  /*2070*/  LDC.64 R8, c[0x0][0x3b0] ;  /* 0x0000ec00ff087b82 */ /* 0x004e700000000a00 */
[----:B------:R-:W2:Y:S01]  /*2080*/  LDC.64 R10, c[0x0][0x3b8] ;  /* 0x0000ee00ff0a7b82 */ /* 0x000ea20000000a00 */
[----:B0-----:R-:W-:Y:S04]  /*2090*/  STG.E desc[UR12][R4.64], R3 ;  /* 0x0000000304007986 */ /* 0x001fe8000c10190c */
[----:B-1----:R-:W-:Y:S04]  /*20a0*/  STG.E desc[UR12][R8.64], R7 ;  /* 0x0000000708007986 */ /* 0x002fe8000c10190c */
[----:B--2---:R-:W-:Y:S01]  /*20b0*/  STG.E desc[UR12][R10.64], R0 ;  /* 0x000000000a007986 */ /* 0x004fe2000c10190c */
[----:B------:R-:W-:Y:S05]  /*20c0*/  EXIT ;  /* 0x000000000000794d */ /* 0x000fea0003800000 */
.L_x_28:
[----:B------:R-:W-:-:S00]  /*20d0*/  BRA `(.L_x_28) ;  /* 0xfffffffc00fc7947 */ /* 0x000fc0000383ffff */
[----:B------:R-:W-:-:S00]  /*20e0*/  NOP ;  /* 0x0000000000007918 */ /* 0x000fc00000000000 */
        /* <DEDUP_REMOVED lines=9> */
.L_x_29:


//--------------------- .nv.shared.reserved.0     --------------------------
	.section	.nv.shared.reserved.0,"aw",@nobits
	.weak		__nv_reservedSMEM_offset_0_alias
	.size		__nv_reservedSMEM_offset_0_alias, 0, 64
	.other		__nv_reservedSMEM_offset_0_alias,@"STO_CUDA_RESERVED_SHARED STV_DEFAULT"
__nv_reservedSMEM_offset_0_alias:
	.zero		0
	.zero		64


//--------------------- .nv.constant0._Z10commonlinePK6float2S1_iiPfS2_S2_S2_S2_ --------------------------
	.section	.nv.constant0._Z10commonlinePK6float2S1_iiPfS2_S2_S2_S2_,"a",@progbits
	.sectionflags	@""
	.align	4
.nv.constant0._Z10commonlinePK6float2S1_iiPfS2_S2_S2_S2_:
	.zero		960


//--------------------- SYMBOLS --------------------------

	.type		.nv.reservedSmem.offset0,@object
	.size		.nv.reservedSmem.offset0,0x4
